//
// Generated by NVIDIA NVVM Compiler
//
// Compiler Build ID: CL-36424714
// Cuda compilation tools, release 13.0, V13.0.88
// Based on NVVM 20.0.0
//

.version 9.0
.target sm_100
.address_size 64

	// .globl	compute

.visible .entry compute(
	.param .u64 .ptr .align 1 compute_param_0,
	.param .u64 .ptr .align 1 compute_param_1,
	.param .u64 .ptr .align 1 compute_param_2,
	.param .u64 .ptr .align 1 compute_param_3,
	.param .u64 .ptr .align 1 compute_param_4,
	.param .u32 compute_param_5,
	.param .align 16 .b8 compute_param_6[16],
	.param .align 8 .b8 compute_param_7[8],
	.param .align 8 .b8 compute_param_8[8],
	.param .align 8 .b8 compute_param_9[8],
	.param .align 8 .b8 compute_param_10[8],
	.param .align 8 .b8 compute_param_11[8],
	.param .align 8 .b8 compute_param_12[8],
	.param .u32 compute_param_13,
	.param .f64 compute_param_14
)
{
	.reg .pred 	%p<11>;
	.reg .b32 	%r<30>;
	.reg .b32 	%f<562>;
	.reg .b64 	%rd<21>;
	.reg .b64 	%fd<32>;

	ld.param.u64 	%rd2, [compute_param_1];
	ld.param.u64 	%rd4, [compute_param_3];
	ld.param.u64 	%rd5, [compute_param_4];
	ld.param.u32 	%r11, [compute_param_5];
	ld.param.v4.u32 	{%r12, %r13, %r14, %r15}, [compute_param_6];
	ld.param.v2.f32 	{%f1, %f2}, [compute_param_7];
	ld.param.v2.f32 	{%f3, %f4}, [compute_param_8];
	ld.param.v2.f32 	{%f70, %f71}, [compute_param_9];
	ld.param.v2.f32 	{%f72, %f73}, [compute_param_10];
	ld.param.v2.f32 	{%f5, %f6}, [compute_param_11];
	ld.param.v2.f32 	{%f7, %f8}, [compute_param_12];
	ld.param.u32 	%r16, [compute_param_13];
	ld.param.f64 	%fd9, [compute_param_14];
	mov.u32 	%r17, %ctaid.x;
	mov.u32 	%r18, %ntid.x;
	mov.u32 	%r19, %tid.x;
	mad.lo.s32 	%r2, %r17, %r18, %r19;
	setp.ge.u32 	%p1, %r2, %r14;
	@%p1 bra 	$L__BB0_13;
	mov.u32 	%r20, %ctaid.y;
	mov.u32 	%r21, %ntid.y;
	mov.u32 	%r22, %tid.y;
	mad.lo.s32 	%r3, %r20, %r21, %r22;
	setp.ge.u32 	%p2, %r3, %r15;
	mov.f64 	%fd28, 0d0000000000000000;
	mov.f64 	%fd29, 0d3FF0000000000000;
	mov.f64 	%fd30, 0d0000000000000000;
	mov.f64 	%fd31, 0d0000000000000000;
	@%p2 bra 	$L__BB0_13;
	cvt.rn.f32.u32 	%f74, %r2;
	mul.f32 	%f75, %f5, 0f45800800;
	sub.f32 	%f76, %f75, %f5;
	mul.f32 	%f77, %f74, 0f45800800;
	sub.f32 	%f78, %f75, %f76;
	sub.f32 	%f79, %f5, %f78;
	sub.f32 	%f80, %f77, %f74;
	mul.f32 	%f81, %f5, %f74;
	sub.f32 	%f82, %f77, %f80;
	sub.f32 	%f83, %f74, %f82;
	mul.f32 	%f84, %f82, %f78;
	sub.f32 	%f85, %f84, %f81;
	fma.rn.f32 	%f86, %f83, %f78, %f85;
	fma.rn.f32 	%f87, %f82, %f79, %f86;
	fma.rn.f32 	%f88, %f83, %f79, %f87;
	fma.rn.f32 	%f89, %f6, %f74, %f88;
	add.f32 	%f90, %f81, %f89;
	sub.f32 	%f91, %f81, %f90;
	add.f32 	%f92, %f89, %f91;
	add.f32 	%f93, %f1, %f90;
	add.f32 	%f94, %f2, %f92;
	sub.f32 	%f95, %f93, %f1;
	sub.f32 	%f96, %f94, %f2;
	sub.f32 	%f97, %f93, %f95;
	sub.f32 	%f98, %f94, %f96;
	sub.f32 	%f99, %f90, %f95;
	sub.f32 	%f100, %f1, %f97;
	add.f32 	%f101, %f99, %f100;
	sub.f32 	%f102, %f92, %f96;
	sub.f32 	%f103, %f2, %f98;
	add.f32 	%f104, %f102, %f103;
	add.f32 	%f105, %f94, %f101;
	add.f32 	%f106, %f93, %f105;
	sub.f32 	%f107, %f93, %f106;
	add.f32 	%f108, %f105, %f107;
	add.f32 	%f109, %f104, %f108;
	add.f32 	%f558, %f106, %f109;
	sub.f32 	%f110, %f106, %f558;
	add.f32 	%f559, %f109, %f110;
	cvt.rn.f32.u32 	%f111, %r3;
	mul.f32 	%f112, %f7, 0f45800800;
	sub.f32 	%f113, %f112, %f7;
	mul.f32 	%f114, %f111, 0f45800800;
	sub.f32 	%f115, %f112, %f113;
	sub.f32 	%f116, %f7, %f115;
	sub.f32 	%f117, %f114, %f111;
	mul.f32 	%f118, %f7, %f111;
	sub.f32 	%f119, %f114, %f117;
	sub.f32 	%f120, %f111, %f119;
	mul.f32 	%f121, %f119, %f115;
	sub.f32 	%f122, %f121, %f118;
	fma.rn.f32 	%f123, %f120, %f115, %f122;
	fma.rn.f32 	%f124, %f119, %f116, %f123;
	fma.rn.f32 	%f125, %f120, %f116, %f124;
	fma.rn.f32 	%f126, %f8, %f111, %f125;
	add.f32 	%f127, %f118, %f126;
	sub.f32 	%f128, %f118, %f127;
	add.f32 	%f129, %f126, %f128;
	add.f32 	%f130, %f3, %f127;
	add.f32 	%f131, %f4, %f129;
	sub.f32 	%f132, %f130, %f3;
	sub.f32 	%f133, %f131, %f4;
	sub.f32 	%f134, %f130, %f132;
	sub.f32 	%f135, %f131, %f133;
	sub.f32 	%f136, %f127, %f132;
	sub.f32 	%f137, %f3, %f134;
	add.f32 	%f138, %f136, %f137;
	sub.f32 	%f139, %f129, %f133;
	sub.f32 	%f140, %f4, %f135;
	add.f32 	%f141, %f139, %f140;
	add.f32 	%f142, %f131, %f138;
	add.f32 	%f143, %f130, %f142;
	sub.f32 	%f144, %f130, %f143;
	add.f32 	%f145, %f142, %f144;
	add.f32 	%f146, %f141, %f145;
	add.f32 	%f560, %f143, %f146;
	sub.f32 	%f147, %f143, %f560;
	add.f32 	%f561, %f146, %f147;
	cvt.rn.f32.f64 	%f13, %fd9;
	setp.lt.s32 	%p3, %r16, 1;
	mov.b32 	%r29, 0;
	@%p3 bra 	$L__BB0_11;
	setp.eq.s32 	%p4, %r11, 3;
	setp.eq.s32 	%p5, %r11, 2;
	selp.f32 	%f14, %f70, %f558, %p4;
	selp.f32 	%f15, %f71, %f559, %p4;
	selp.f32 	%f16, %f72, %f560, %p4;
	selp.f32 	%f17, %f73, %f561, %p4;
	@%p5 bra 	$L__BB0_7;
	mov.b32 	%r28, 0;
$L__BB0_5:
	mul.f32 	%f148, %f558, 0f45800800;
	sub.f32 	%f149, %f148, %f558;
	sub.f32 	%f54, %f148, %f149;
	sub.f32 	%f55, %f558, %f54;
	mul.f32 	%f150, %f558, %f558;
	mul.f32 	%f151, %f54, %f54;
	sub.f32 	%f152, %f151, %f150;
	fma.rn.f32 	%f153, %f54, %f55, %f152;
	fma.rn.f32 	%f154, %f54, %f55, %f153;
	fma.rn.f32 	%f155, %f55, %f55, %f154;
	mul.f32 	%f156, %f558, %f559;
	fma.rn.f32 	%f157, %f558, %f559, %f156;
	add.f32 	%f158, %f157, %f155;
	add.f32 	%f56, %f150, %f158;
	sub.f32 	%f159, %f150, %f56;
	add.f32 	%f57, %f158, %f159;
	mul.f32 	%f160, %f560, 0f45800800;
	sub.f32 	%f161, %f160, %f560;
	sub.f32 	%f58, %f160, %f161;
	sub.f32 	%f59, %f560, %f58;
	mul.f32 	%f162, %f560, %f560;
	mul.f32 	%f163, %f58, %f58;
	sub.f32 	%f164, %f163, %f162;
	fma.rn.f32 	%f165, %f58, %f59, %f164;
	fma.rn.f32 	%f166, %f58, %f59, %f165;
	fma.rn.f32 	%f167, %f59, %f59, %f166;
	mul.f32 	%f168, %f560, %f561;
	fma.rn.f32 	%f169, %f560, %f561, %f168;
	add.f32 	%f170, %f169, %f167;
	add.f32 	%f60, %f162, %f170;
	sub.f32 	%f171, %f162, %f60;
	add.f32 	%f61, %f170, %f171;
	add.f32 	%f172, %f56, %f60;
	add.f32 	%f173, %f57, %f61;
	sub.f32 	%f174, %f172, %f56;
	sub.f32 	%f175, %f173, %f57;
	sub.f32 	%f176, %f60, %f174;
	sub.f32 	%f177, %f174, %f172;
	add.f32 	%f178, %f56, %f177;
	add.f32 	%f179, %f176, %f178;
	sub.f32 	%f180, %f61, %f175;
	sub.f32 	%f181, %f175, %f173;
	add.f32 	%f182, %f57, %f181;
	add.f32 	%f183, %f180, %f182;
	add.f32 	%f184, %f173, %f179;
	add.f32 	%f185, %f172, %f184;
	sub.f32 	%f186, %f172, %f185;
	add.f32 	%f187, %f184, %f186;
	add.f32 	%f188, %f183, %f187;
	add.f32 	%f189, %f185, %f188;
	setp.ge.f32 	%p6, %f189, %f13;
	mov.u32 	%r29, %r28;
	@%p6 bra 	$L__BB0_11;
	neg.f32 	%f190, %f60;
	neg.f32 	%f191, %f61;
	sub.f32 	%f192, %f56, %f60;
	sub.f32 	%f193, %f57, %f61;
	sub.f32 	%f194, %f192, %f56;
	sub.f32 	%f195, %f193, %f57;
	sub.f32 	%f196, %f190, %f194;
	sub.f32 	%f197, %f194, %f192;
	add.f32 	%f198, %f56, %f197;
	add.f32 	%f199, %f196, %f198;
	sub.f32 	%f200, %f191, %f195;
	sub.f32 	%f201, %f195, %f193;
	add.f32 	%f202, %f57, %f201;
	add.f32 	%f203, %f200, %f202;
	add.f32 	%f204, %f193, %f199;
	add.f32 	%f205, %f192, %f204;
	sub.f32 	%f206, %f192, %f205;
	add.f32 	%f207, %f204, %f206;
	add.f32 	%f208, %f203, %f207;
	add.f32 	%f209, %f205, %f208;
	sub.f32 	%f210, %f205, %f209;
	add.f32 	%f211, %f208, %f210;
	add.f32 	%f212, %f14, %f209;
	add.f32 	%f213, %f15, %f211;
	sub.f32 	%f214, %f212, %f209;
	sub.f32 	%f215, %f213, %f211;
	sub.f32 	%f216, %f14, %f214;
	sub.f32 	%f217, %f214, %f212;
	add.f32 	%f218, %f209, %f217;
	add.f32 	%f219, %f216, %f218;
	sub.f32 	%f220, %f15, %f215;
	sub.f32 	%f221, %f215, %f213;
	add.f32 	%f222, %f211, %f221;
	add.f32 	%f223, %f220, %f222;
	add.f32 	%f224, %f213, %f219;
	add.f32 	%f225, %f212, %f224;
	sub.f32 	%f226, %f212, %f225;
	add.f32 	%f227, %f224, %f226;
	add.f32 	%f228, %f223, %f227;
	add.f32 	%f62, %f225, %f228;
	sub.f32 	%f229, %f225, %f62;
	add.f32 	%f63, %f228, %f229;
	mul.f32 	%f230, %f558, %f560;
	mul.f32 	%f231, %f54, %f58;
	sub.f32 	%f232, %f231, %f230;
	fma.rn.f32 	%f233, %f54, %f59, %f232;
	fma.rn.f32 	%f234, %f55, %f58, %f233;
	fma.rn.f32 	%f235, %f55, %f59, %f234;
	mul.f32 	%f236, %f558, %f561;
	fma.rn.f32 	%f237, %f559, %f560, %f236;
	add.f32 	%f238, %f237, %f235;
	add.f32 	%f239, %f230, %f238;
	sub.f32 	%f240, %f230, %f239;
	add.f32 	%f241, %f238, %f240;
	mul.f32 	%f242, %f239, 0f45800800;
	sub.f32 	%f243, %f242, %f239;
	sub.f32 	%f244, %f242, %f243;
	sub.f32 	%f245, %f239, %f244;
	add.f32 	%f246, %f239, %f239;
	add.f32 	%f247, %f244, %f244;
	sub.f32 	%f248, %f247, %f246;
	fma.rn.f32 	%f249, %f244, 0f00000000, %f248;
	fma.rn.f32 	%f250, %f245, 0f40000000, %f249;
	fma.rn.f32 	%f251, %f245, 0f00000000, %f250;
	fma.rn.f32 	%f252, %f241, 0f40000000, %f251;
	add.f32 	%f253, %f246, %f252;
	sub.f32 	%f254, %f246, %f253;
	add.f32 	%f255, %f252, %f254;
	add.f32 	%f256, %f16, %f253;
	add.f32 	%f257, %f17, %f255;
	sub.f32 	%f258, %f256, %f253;
	sub.f32 	%f259, %f257, %f255;
	sub.f32 	%f260, %f256, %f258;
	sub.f32 	%f261, %f257, %f259;
	sub.f32 	%f262, %f16, %f258;
	sub.f32 	%f263, %f253, %f260;
	add.f32 	%f264, %f262, %f263;
	sub.f32 	%f265, %f17, %f259;
	sub.f32 	%f266, %f255, %f261;
	add.f32 	%f267, %f265, %f266;
	add.f32 	%f268, %f257, %f264;
	add.f32 	%f269, %f256, %f268;
	sub.f32 	%f270, %f256, %f269;
	add.f32 	%f271, %f268, %f270;
	add.f32 	%f272, %f267, %f271;
	add.f32 	%f560, %f269, %f272;
	sub.f32 	%f273, %f269, %f560;
	add.f32 	%f561, %f272, %f273;
	add.s32 	%r28, %r28, 1;
	setp.ne.s32 	%p7, %r28, %r16;
	mov.f32 	%f559, %f63;
	mov.f32 	%f558, %f62;
	mov.u32 	%r29, %r16;
	@%p7 bra 	$L__BB0_5;
	bra.uni 	$L__BB0_11;
$L__BB0_7:
	mov.f32 	%f551, 0f3F800000;
	mov.f32 	%f553, 0f00000000;
	mov.b32 	%r26, 0;
	mov.f32 	%f552, %f553;
	mov.f32 	%f550, %f553;
$L__BB0_8:
	mul.f32 	%f276, %f558, 0f45800800;
	sub.f32 	%f277, %f276, %f558;
	sub.f32 	%f26, %f276, %f277;
	sub.f32 	%f27, %f558, %f26;
	mul.f32 	%f278, %f558, %f558;
	mul.f32 	%f279, %f26, %f26;
	sub.f32 	%f280, %f279, %f278;
	fma.rn.f32 	%f281, %f26, %f27, %f280;
	fma.rn.f32 	%f282, %f26, %f27, %f281;
	fma.rn.f32 	%f283, %f27, %f27, %f282;
	mul.f32 	%f284, %f558, %f559;
	fma.rn.f32 	%f285, %f558, %f559, %f284;
	add.f32 	%f286, %f285, %f283;
	add.f32 	%f28, %f278, %f286;
	sub.f32 	%f287, %f278, %f28;
	add.f32 	%f29, %f286, %f287;
	mul.f32 	%f288, %f560, 0f45800800;
	sub.f32 	%f289, %f288, %f560;
	sub.f32 	%f30, %f288, %f289;
	sub.f32 	%f31, %f560, %f30;
	mul.f32 	%f290, %f560, %f560;
	mul.f32 	%f291, %f30, %f30;
	sub.f32 	%f292, %f291, %f290;
	fma.rn.f32 	%f293, %f30, %f31, %f292;
	fma.rn.f32 	%f294, %f30, %f31, %f293;
	fma.rn.f32 	%f295, %f31, %f31, %f294;
	mul.f32 	%f296, %f560, %f561;
	fma.rn.f32 	%f297, %f560, %f561, %f296;
	add.f32 	%f298, %f297, %f295;
	add.f32 	%f32, %f290, %f298;
	sub.f32 	%f299, %f290, %f32;
	add.f32 	%f33, %f298, %f299;
	add.f32 	%f300, %f28, %f32;
	add.f32 	%f301, %f29, %f33;
	sub.f32 	%f302, %f300, %f28;
	sub.f32 	%f303, %f301, %f29;
	sub.f32 	%f304, %f32, %f302;
	sub.f32 	%f305, %f302, %f300;
	add.f32 	%f306, %f28, %f305;
	add.f32 	%f307, %f304, %f306;
	sub.f32 	%f308, %f33, %f303;
	sub.f32 	%f309, %f303, %f301;
	add.f32 	%f310, %f29, %f309;
	add.f32 	%f311, %f308, %f310;
	add.f32 	%f312, %f301, %f307;
	add.f32 	%f313, %f300, %f312;
	sub.f32 	%f314, %f300, %f313;
	add.f32 	%f315, %f312, %f314;
	add.f32 	%f316, %f311, %f315;
	add.f32 	%f317, %f313, %f316;
	setp.ge.f32 	%p8, %f317, %f13;
	mov.u32 	%r29, %r26;
	@%p8 bra 	$L__BB0_10;
	mul.f32 	%f318, %f551, 0f45800800;
	sub.f32 	%f319, %f318, %f551;
	mul.f32 	%f320, %f558, %f551;
	sub.f32 	%f321, %f318, %f319;
	sub.f32 	%f322, %f551, %f321;
	mul.f32 	%f323, %f26, %f321;
	sub.f32 	%f324, %f323, %f320;
	fma.rn.f32 	%f325, %f26, %f322, %f324;
	fma.rn.f32 	%f326, %f27, %f321, %f325;
	fma.rn.f32 	%f327, %f27, %f322, %f326;
	mul.f32 	%f328, %f559, %f551;
	fma.rn.f32 	%f329, %f558, %f550, %f328;
	add.f32 	%f330, %f329, %f327;
	add.f32 	%f331, %f320, %f330;
	sub.f32 	%f332, %f320, %f331;
	add.f32 	%f333, %f330, %f332;
	mul.f32 	%f334, %f553, 0f45800800;
	sub.f32 	%f335, %f334, %f553;
	mul.f32 	%f336, %f560, %f553;
	sub.f32 	%f337, %f334, %f335;
	sub.f32 	%f338, %f553, %f337;
	mul.f32 	%f339, %f30, %f337;
	sub.f32 	%f340, %f339, %f336;
	fma.rn.f32 	%f341, %f30, %f338, %f340;
	fma.rn.f32 	%f342, %f31, %f337, %f341;
	fma.rn.f32 	%f343, %f31, %f338, %f342;
	mul.f32 	%f344, %f561, %f553;
	fma.rn.f32 	%f345, %f560, %f552, %f344;
	add.f32 	%f346, %f345, %f343;
	add.f32 	%f347, %f336, %f346;
	sub.f32 	%f348, %f336, %f347;
	add.f32 	%f349, %f346, %f348;
	neg.f32 	%f350, %f347;
	neg.f32 	%f351, %f349;
	sub.f32 	%f352, %f331, %f347;
	sub.f32 	%f353, %f333, %f349;
	sub.f32 	%f354, %f352, %f331;
	sub.f32 	%f355, %f353, %f333;
	sub.f32 	%f356, %f352, %f354;
	sub.f32 	%f357, %f353, %f355;
	sub.f32 	%f358, %f350, %f354;
	sub.f32 	%f359, %f331, %f356;
	add.f32 	%f360, %f358, %f359;
	sub.f32 	%f361, %f351, %f355;
	sub.f32 	%f362, %f333, %f357;
	add.f32 	%f363, %f361, %f362;
	add.f32 	%f364, %f353, %f360;
	add.f32 	%f365, %f352, %f364;
	sub.f32 	%f366, %f352, %f365;
	add.f32 	%f367, %f364, %f366;
	add.f32 	%f368, %f363, %f367;
	add.f32 	%f369, %f365, %f368;
	sub.f32 	%f370, %f365, %f369;
	add.f32 	%f371, %f368, %f370;
	mul.f32 	%f372, %f369, 0f45800800;
	sub.f32 	%f373, %f372, %f369;
	sub.f32 	%f374, %f372, %f373;
	sub.f32 	%f375, %f369, %f374;
	add.f32 	%f376, %f369, %f369;
	add.f32 	%f377, %f374, %f374;
	sub.f32 	%f378, %f377, %f376;
	fma.rn.f32 	%f379, %f374, 0f00000000, %f378;
	fma.rn.f32 	%f380, %f375, 0f40000000, %f379;
	fma.rn.f32 	%f381, %f375, 0f00000000, %f380;
	fma.rn.f32 	%f382, %f371, 0f40000000, %f381;
	add.f32 	%f383, %f376, %f382;
	sub.f32 	%f384, %f376, %f383;
	add.f32 	%f385, %f382, %f384;
	add.f32 	%f386, %f383, 0f3F800000;
	sub.f32 	%f387, %f386, %f383;
	sub.f32 	%f388, %f386, %f387;
	mov.f32 	%f389, 0f3F800000;
	sub.f32 	%f390, %f389, %f387;
	sub.f32 	%f391, %f383, %f388;
	add.f32 	%f392, %f390, %f391;
	add.f32 	%f393, %f385, %f392;
	add.f32 	%f394, %f386, %f393;
	sub.f32 	%f395, %f386, %f394;
	add.f32 	%f396, %f393, %f395;
	add.f32 	%f34, %f394, %f396;
	sub.f32 	%f397, %f394, %f34;
	add.f32 	%f35, %f396, %f397;
	mul.f32 	%f398, %f558, %f553;
	mul.f32 	%f399, %f26, %f337;
	sub.f32 	%f400, %f399, %f398;
	fma.rn.f32 	%f401, %f26, %f338, %f400;
	fma.rn.f32 	%f402, %f27, %f337, %f401;
	fma.rn.f32 	%f403, %f27, %f338, %f402;
	mul.f32 	%f404, %f559, %f553;
	fma.rn.f32 	%f405, %f558, %f552, %f404;
	add.f32 	%f406, %f405, %f403;
	add.f32 	%f407, %f398, %f406;
	sub.f32 	%f408, %f398, %f407;
	add.f32 	%f409, %f406, %f408;
	mul.f32 	%f410, %f560, %f551;
	mul.f32 	%f411, %f30, %f321;
	sub.f32 	%f412, %f411, %f410;
	fma.rn.f32 	%f413, %f30, %f322, %f412;
	fma.rn.f32 	%f414, %f31, %f321, %f413;
	fma.rn.f32 	%f415, %f31, %f322, %f414;
	mul.f32 	%f416, %f561, %f551;
	fma.rn.f32 	%f417, %f560, %f550, %f416;
	add.f32 	%f418, %f417, %f415;
	add.f32 	%f419, %f410, %f418;
	sub.f32 	%f420, %f410, %f419;
	add.f32 	%f421, %f418, %f420;
	add.f32 	%f422, %f419, %f407;
	add.f32 	%f423, %f421, %f409;
	sub.f32 	%f424, %f422, %f407;
	sub.f32 	%f425, %f423, %f409;
	sub.f32 	%f426, %f422, %f424;
	sub.f32 	%f427, %f423, %f425;
	sub.f32 	%f428, %f419, %f424;
	sub.f32 	%f429, %f407, %f426;
	add.f32 	%f430, %f428, %f429;
	sub.f32 	%f431, %f421, %f425;
	sub.f32 	%f432, %f409, %f427;
	add.f32 	%f433, %f431, %f432;
	add.f32 	%f434, %f423, %f430;
	add.f32 	%f435, %f422, %f434;
	sub.f32 	%f436, %f422, %f435;
	add.f32 	%f437, %f434, %f436;
	add.f32 	%f438, %f433, %f437;
	add.f32 	%f439, %f435, %f438;
	sub.f32 	%f440, %f435, %f439;
	add.f32 	%f441, %f438, %f440;
	mul.f32 	%f442, %f439, 0f45800800;
	sub.f32 	%f443, %f442, %f439;
	sub.f32 	%f444, %f442, %f443;
	sub.f32 	%f445, %f439, %f444;
	add.f32 	%f446, %f439, %f439;
	add.f32 	%f447, %f444, %f444;
	sub.f32 	%f448, %f447, %f446;
	fma.rn.f32 	%f449, %f444, 0f00000000, %f448;
	fma.rn.f32 	%f450, %f445, 0f40000000, %f449;
	fma.rn.f32 	%f451, %f445, 0f00000000, %f450;
	fma.rn.f32 	%f452, %f441, 0f40000000, %f451;
	add.f32 	%f553, %f446, %f452;
	sub.f32 	%f453, %f446, %f553;
	add.f32 	%f552, %f452, %f453;
	neg.f32 	%f454, %f32;
	neg.f32 	%f455, %f33;
	sub.f32 	%f456, %f28, %f32;
	sub.f32 	%f457, %f29, %f33;
	sub.f32 	%f458, %f456, %f28;
	sub.f32 	%f459, %f457, %f29;
	sub.f32 	%f460, %f454, %f458;
	sub.f32 	%f461, %f458, %f456;
	add.f32 	%f462, %f28, %f461;
	add.f32 	%f463, %f460, %f462;
	sub.f32 	%f464, %f455, %f459;
	sub.f32 	%f465, %f459, %f457;
	add.f32 	%f466, %f29, %f465;
	add.f32 	%f467, %f464, %f466;
	add.f32 	%f468, %f457, %f463;
	add.f32 	%f469, %f456, %f468;
	sub.f32 	%f470, %f456, %f469;
	add.f32 	%f471, %f468, %f470;
	add.f32 	%f472, %f467, %f471;
	add.f32 	%f473, %f469, %f472;
	sub.f32 	%f474, %f469, %f473;
	add.f32 	%f475, %f472, %f474;
	add.f32 	%f476, %f14, %f473;
	add.f32 	%f477, %f15, %f475;
	sub.f32 	%f478, %f476, %f473;
	sub.f32 	%f479, %f477, %f475;
	sub.f32 	%f480, %f14, %f478;
	sub.f32 	%f481, %f478, %f476;
	add.f32 	%f482, %f473, %f481;
	add.f32 	%f483, %f480, %f482;
	sub.f32 	%f484, %f15, %f479;
	sub.f32 	%f485, %f479, %f477;
	add.f32 	%f486, %f475, %f485;
	add.f32 	%f487, %f484, %f486;
	add.f32 	%f488, %f477, %f483;
	add.f32 	%f489, %f476, %f488;
	sub.f32 	%f490, %f476, %f489;
	add.f32 	%f491, %f488, %f490;
	add.f32 	%f492, %f487, %f491;
	add.f32 	%f38, %f489, %f492;
	sub.f32 	%f493, %f489, %f38;
	add.f32 	%f39, %f492, %f493;
	mul.f32 	%f494, %f558, %f560;
	mul.f32 	%f495, %f26, %f30;
	sub.f32 	%f496, %f495, %f494;
	fma.rn.f32 	%f497, %f26, %f31, %f496;
	fma.rn.f32 	%f498, %f27, %f30, %f497;
	fma.rn.f32 	%f499, %f27, %f31, %f498;
	mul.f32 	%f500, %f558, %f561;
	fma.rn.f32 	%f501, %f559, %f560, %f500;
	add.f32 	%f502, %f501, %f499;
	add.f32 	%f503, %f494, %f502;
	sub.f32 	%f504, %f494, %f503;
	add.f32 	%f505, %f502, %f504;
	mul.f32 	%f506, %f503, 0f45800800;
	sub.f32 	%f507, %f506, %f503;
	sub.f32 	%f508, %f506, %f507;
	sub.f32 	%f509, %f503, %f508;
	add.f32 	%f510, %f503, %f503;
	add.f32 	%f511, %f508, %f508;
	sub.f32 	%f512, %f511, %f510;
	fma.rn.f32 	%f513, %f508, 0f00000000, %f512;
	fma.rn.f32 	%f514, %f509, 0f40000000, %f513;
	fma.rn.f32 	%f515, %f509, 0f00000000, %f514;
	fma.rn.f32 	%f516, %f505, 0f40000000, %f515;
	add.f32 	%f517, %f510, %f516;
	sub.f32 	%f518, %f510, %f517;
	add.f32 	%f519, %f516, %f518;
	add.f32 	%f520, %f16, %f517;
	add.f32 	%f521, %f17, %f519;
	sub.f32 	%f522, %f520, %f517;
	sub.f32 	%f523, %f521, %f519;
	sub.f32 	%f524, %f520, %f522;
	sub.f32 	%f525, %f521, %f523;
	sub.f32 	%f526, %f16, %f522;
	sub.f32 	%f527, %f517, %f524;
	add.f32 	%f528, %f526, %f527;
	sub.f32 	%f529, %f17, %f523;
	sub.f32 	%f530, %f519, %f525;
	add.f32 	%f531, %f529, %f530;
	add.f32 	%f532, %f521, %f528;
	add.f32 	%f533, %f520, %f532;
	sub.f32 	%f534, %f520, %f533;
	add.f32 	%f535, %f532, %f534;
	add.f32 	%f536, %f531, %f535;
	add.f32 	%f560, %f533, %f536;
	sub.f32 	%f537, %f533, %f560;
	add.f32 	%f561, %f536, %f537;
	add.s32 	%r26, %r26, 1;
	setp.ne.s32 	%p9, %r26, %r16;
	mov.f32 	%f551, %f34;
	mov.f32 	%f550, %f35;
	mov.f32 	%f559, %f39;
	mov.f32 	%f558, %f38;
	mov.u32 	%r29, %r16;
	@%p9 bra 	$L__BB0_8;
$L__BB0_10:
	cvt.f64.f32 	%fd29, %f551;
	cvt.f64.f32 	%fd28, %f550;
	cvt.f64.f32 	%fd31, %f553;
	cvt.f64.f32 	%fd30, %f552;
$L__BB0_11:
	ld.param.u64 	%rd20, [compute_param_2];
	ld.param.u64 	%rd19, [compute_param_0];
	mad.lo.s32 	%r10, %r14, %r3, %r2;
	cvta.to.global.u64 	%rd6, %rd19;
	mul.wide.s32 	%rd7, %r10, 4;
	add.s64 	%rd8, %rd6, %rd7;
	st.global.u32 	[%rd8], %r29;
	cvt.f64.f32 	%fd16, %f558;
	cvt.f64.f32 	%fd17, %f559;
	add.f64 	%fd18, %fd16, %fd17;
	cvta.to.global.u64 	%rd9, %rd2;
	mul.wide.s32 	%rd10, %r10, 8;
	add.s64 	%rd11, %rd9, %rd10;
	st.global.f64 	[%rd11], %fd18;
	cvt.f64.f32 	%fd19, %f560;
	cvt.f64.f32 	%fd20, %f561;
	add.f64 	%fd21, %fd19, %fd20;
	cvta.to.global.u64 	%rd12, %rd20;
	add.s64 	%rd13, %rd12, %rd10;
	st.global.f64 	[%rd13], %fd21;
	setp.ne.s32 	%p10, %r11, 2;
	@%p10 bra 	$L__BB0_13;
	add.f64 	%fd22, %fd28, %fd29;
	cvta.to.global.u64 	%rd14, %rd4;
	add.s64 	%rd16, %rd14, %rd10;
	st.global.f64 	[%rd16], %fd22;
	add.f64 	%fd23, %fd30, %fd31;
	cvta.to.global.u64 	%rd17, %rd5;
	add.s64 	%rd18, %rd17, %rd10;
	st.global.f64 	[%rd18], %fd23;
$L__BB0_13:
	ret;

}


// ===== COMPILED SASS (sm_100) =====

	.target	sm_100

	.elftype	@"ET_EXEC"


//--------------------- .note.nv.tkinfo           --------------------------
	.section	.note.nv.tkinfo,"",@"SHT_NOTE"
	.sectionflags	@"SHF_NOTE_NV_TKINFO"
	.tkinfo
        /*0018*/ 	.word	0x00000002
        /*0030*/ 	.string	""
        /*0030*/ 	.string	"ptxas"
        /*0030*/ 	.string	"Cuda compilation tools, release 13.0, V13.0.88"
        /*0030*/ 	.string	"Build cuda_13.0.r13.0/compiler.36424714_0"
        /*0030*/ 	.string	"-arch sm_100 -m 64 "



//--------------------- .note.nv.cuinfo           --------------------------
	.section	.note.nv.cuinfo,"",@"SHT_NOTE"
	.sectionflags	@"SHF_NOTE_NV_CUINFO"
        /*0018*/ 	.short	0x0002
        /*001a*/ 	.short	0x0064
        /*001c*/ 	.short	0x0082
	.zero		2


//--------------------- .nv.info                  --------------------------
	.section	.nv.info,"",@"SHT_CUDA_INFO"
	.align	4


	//----- nvinfo : EIATTR_REGCOUNT
	.align		4
        /*0000*/ 	.byte	0x04, 0x2f
        /*0002*/ 	.short	(.L_1 - .L_0)
	.align		4
.L_0:
        /*0004*/ 	.word	index@(compute)
        /*0008*/ 	.word	0x00000027


	//----- nvinfo : EIATTR_FRAME_SIZE
	.align		4
.L_1:
        /*000c*/ 	.byte	0x04, 0x11
        /*000e*/ 	.short	(.L_3 - .L_2)
	.align		4
.L_2:
        /*0010*/ 	.word	index@(compute)
        /*0014*/ 	.word	0x00000000


	//----- nvinfo : EIATTR_MIN_STACK_SIZE
	.align		4
.L_3:
        /*0018*/ 	.byte	0x04, 0x12
        /*001a*/ 	.short	(.L_5 - .L_4)
	.align		4
.L_4:
        /*001c*/ 	.word	index@(compute)
        /*0020*/ 	.word	0x00000000
.L_5:


//--------------------- .nv.compat                --------------------------
	.section	.nv.compat,"",@"SHT_CUDA_COMPAT_INFO"
	.align	4
        /*0000*/ 	.byte	0x02, 0x09, 0x00, 0x00, 0x02, 0x02, 0x01, 0x00, 0x02, 0x05, 0x05, 0x00, 0x03, 0x07, 0x01, 0x01
        /*0010*/ 	.byte	0x02, 0x03, 0x00, 0x00, 0x02, 0x06, 0x01, 0x00, 0x04, 0x0b, 0x08, 0x00, 0x01, 0x00, 0x00, 0x00
        /*0020*/ 	.byte	0x00, 0x00, 0x00, 0x00


//--------------------- .nv.info.compute          --------------------------
	.section	.nv.info.compute,"",@"SHT_CUDA_INFO"
	.sectionflags	@""
	.align	4


	//----- nvinfo : EIATTR_CUDA_API_VERSION
	.align		4
        /*0000*/ 	.byte	0x04, 0x37
        /*0002*/ 	.short	(.L_7 - .L_6)
.L_6:
        /*0004*/ 	.word	0x00000082


	//----- nvinfo : EIATTR_KPARAM_INFO
	.align		4
.L_7:
        /*0008*/ 	.byte	0x04, 0x17
        /*000a*/ 	.short	(.L_9 - .L_8)
.L_8:
        /*000c*/ 	.word	0x00000000
        /*0010*/ 	.short	0x000e
        /*0012*/ 	.short	0x0078
        /*0014*/ 	.byte	0x00, 0xf0, 0x21, 0x00


	//----- nvinfo : EIATTR_KPARAM_INFO
	.align		4
.L_9:
        /*0018*/ 	.byte	0x04, 0x17
        /*001a*/ 	.short	(.L_11 - .L_10)
.L_10:
        /*001c*/ 	.word	0x00000000
        /*0020*/ 	.short	0x000d
        /*0022*/ 	.short	0x0070
        /*0024*/ 	.byte	0x00, 0xf0, 0x11, 0x00


	//----- nvinfo : EIATTR_KPARAM_INFO
	.align		4
.L_11:
        /*0028*/ 	.byte	0x04, 0x17
        /*002a*/ 	.short	(.L_13 - .L_12)
.L_12:
        /*002c*/ 	.word	0x00000000
        /*0030*/ 	.short	0x000c
        /*0032*/ 	.short	0x0068
        /*0034*/ 	.byte	0x00, 0xf0, 0x21, 0x00


	//----- nvinfo : EIATTR_KPARAM_INFO
	.align		4
.L_13:
        /*0038*/ 	.byte	0x04, 0x17
        /*003a*/ 	.short	(.L_15 - .L_14)
.L_14:
        /*003c*/ 	.word	0x00000000
        /*0040*/ 	.short	0x000b
        /*0042*/ 	.short	0x0060
        /*0044*/ 	.byte	0x00, 0xf0, 0x21, 0x00


	//----- nvinfo : EIATTR_KPARAM_INFO
	.align		4
.L_15:
        /*0048*/ 	.byte	0x04, 0x17
        /*004a*/ 	.short	(.L_17 - .L_16)
.L_16:
        /*004c*/ 	.word	0x00000000
        /*0050*/ 	.short	0x000a
        /*0052*/ 	.short	0x0058
        /*0054*/ 	.byte	0x00, 0xf0, 0x21, 0x00


	//----- nvinfo : EIATTR_KPARAM_INFO
	.align		4
.L_17:
        /*0058*/ 	.byte	0x04, 0x17
        /*005a*/ 	.short	(.L_19 - .L_18)
.L_18:
        /*005c*/ 	.word	0x00000000
        /*0060*/ 	.short	0x0009
        /*0062*/ 	.short	0x0050
        /*0064*/ 	.byte	0x00, 0xf0, 0x21, 0x00


	//----- nvinfo : EIATTR_KPARAM_INFO
	.align		4
.L_19:
        /*0068*/ 	.byte	0x04, 0x17
        /*006a*/ 	.short	(.L_21 - .L_20)
.L_20:
        /*006c*/ 	.word	0x00000000
        /*0070*/ 	.short	0x0008
        /*0072*/ 	.short	0x0048
        /*0074*/ 	.byte	0x00, 0xf0, 0x21, 0x00


	//----- nvinfo : EIATTR_KPARAM_INFO
	.align		4
.L_21:
        /*0078*/ 	.byte	0x04, 0x17
        /*007a*/ 	.short	(.L_23 - .L_22)
.L_22:
        /*007c*/ 	.word	0x00000000
        /*0080*/ 	.short	0x0007
        /*0082*/ 	.short	0x0040
        /*0084*/ 	.byte	0x00, 0xf0, 0x21, 0x00


	//----- nvinfo : EIATTR_KPARAM_INFO
	.align		4
.L_23:
        /*0088*/ 	.byte	0x04, 0x17
        /*008a*/ 	.short	(.L_25 - .L_24)
.L_24:
        /*008c*/ 	.word	0x00000000
        /*0090*/ 	.short	0x0006
        /*0092*/ 	.short	0x0030
        /*0094*/ 	.byte	0x00, 0xf0, 0x41, 0x00


	//----- nvinfo : EIATTR_KPARAM_INFO
	.align		4
.L_25:
        /*0098*/ 	.byte	0x04, 0x17
        /*009a*/ 	.short	(.L_27 - .L_26)
.L_26:
        /*009c*/ 	.word	0x00000000
        /*00a0*/ 	.short	0x0005
        /*00a2*/ 	.short	0x0028
        /*00a4*/ 	.byte	0x00, 0xf0, 0x11, 0x00


	//----- nvinfo : EIATTR_KPARAM_INFO
	.align		4
.L_27:
        /*00a8*/ 	.byte	0x04, 0x17
        /*00aa*/ 	.short	(.L_29 - .L_28)
.L_28:
        /*00ac*/ 	.word	0x00000000
        /*00b0*/ 	.short	0x0004
        /*00b2*/ 	.short	0x0020
        /*00b4*/ 	.byte	0x00, 0xf5, 0x21, 0x00


	//----- nvinfo : EIATTR_KPARAM_INFO
	.align		4
.L_29:
        /*00b8*/ 	.byte	0x04, 0x17
        /*00ba*/ 	.short	(.L_31 - .L_30)
.L_30:
        /*00bc*/ 	.word	0x00000000
        /*00c0*/ 	.short	0x0003
        /*00c2*/ 	.short	0x0018
        /*00c4*/ 	.byte	0x00, 0xf5, 0x21, 0x00


	//----- nvinfo : EIATTR_KPARAM_INFO
	.align		4
.L_31:
        /*00c8*/ 	.byte	0x04, 0x17
        /*00ca*/ 	.short	(.L_33 - .L_32)
.L_32:
        /*00cc*/ 	.word	0x00000000
        /*00d0*/ 	.short	0x0002
        /*00d2*/ 	.short	0x0010
        /*00d4*/ 	.byte	0x00, 0xf5, 0x21, 0x00


	//----- nvinfo : EIATTR_KPARAM_INFO
	.align		4
.L_33:
        /*00d8*/ 	.byte	0x04, 0x17
        /*00da*/ 	.short	(.L_35 - .L_34)
.L_34:
        /*00dc*/ 	.word	0x00000000
        /*00e0*/ 	.short	0x0001
        /*00e2*/ 	.short	0x0008
        /*00e4*/ 	.byte	0x00, 0xf5, 0x21, 0x00


	//----- nvinfo : EIATTR_KPARAM_INFO
	.align		4
.L_35:
        /*00e8*/ 	.byte	0x04, 0x17
        /*00ea*/ 	.short	(.L_37 - .L_36)
.L_36:
        /*00ec*/ 	.word	0x00000000
        /*00f0*/ 	.short	0x0000
        /*00f2*/ 	.short	0x0000
        /*00f4*/ 	.byte	0x00, 0xf5, 0x21, 0x00


	//----- nvinfo : EIATTR_SPARSE_MMA_MASK
	.align		4
.L_37:
        /*00f8*/ 	.byte	0x03, 0x50
        /*00fa*/ 	.short	0x0000


	//----- nvinfo : EIATTR_MAXREG_COUNT
	.align		4
        /*00fc*/ 	.byte	0x03, 0x1b
        /*00fe*/ 	.short	0x00ff


	//----- nvinfo : EIATTR_MERCURY_ISA_VERSION
	.align		4
        /*0100*/ 	.byte	0x03, 0x5f
        /*0102*/ 	.short	0x0101


	//----- nvinfo : EIATTR_VRC_CTA_INIT_COUNT
	.align		4
        /*0104*/ 	.byte	0x02, 0x4a
	.zero		1
	.zero		1


	//----- nvinfo : EIATTR_EXIT_INSTR_OFFSETS
	.align		4
        /*0108*/ 	.byte	0x04, 0x1c
        /*010a*/ 	.short	(.L_39 - .L_38)


	//   ....[0]....
.L_38:
        /*010c*/ 	.word	0x00000070


	//   ....[1]....
        /*0110*/ 	.word	0x000000e0


	//   ....[2]....
        /*0114*/ 	.word	0x00002290


	//   ....[3]....
        /*0118*/ 	.word	0x00002320


	//----- nvinfo : EIATTR_CRS_STACK_SIZE
	.align		4
.L_39:
        /*011c*/ 	.byte	0x04, 0x1e
        /*011e*/ 	.short	(.L_41 - .L_40)
.L_40:
        /*0120*/ 	.word	0x00000000


	//----- nvinfo : EIATTR_CBANK_PARAM_SIZE
	.align		4
.L_41:
        /*0124*/ 	.byte	0x03, 0x19
        /*0126*/ 	.short	0x0080


	//----- nvinfo : EIATTR_PARAM_CBANK
	.align		4
        /*0128*/ 	.byte	0x04, 0x0a
        /*012a*/ 	.short	(.L_43 - .L_42)
	.align		4
.L_42:
        /*012c*/ 	.word	index@(.nv.constant0.compute)
        /*0130*/ 	.short	0x0380
        /*0132*/ 	.short	0x0080


	//----- nvinfo : EIATTR_SW_WAR
	.align		4
.L_43:
        /*0134*/ 	.byte	0x04, 0x36
        /*0136*/ 	.short	(.L_45 - .L_44)
.L_44:
        /*0138*/ 	.word	0x00000008
.L_45:


//--------------------- .nv.callgraph             --------------------------
	.section	.nv.callgraph,"",@"SHT_CUDA_CALLGRAPH"
	.align	4
	.sectionentsize	8
	.align		4
        /*0000*/ 	.word	0x00000000
	.align		4
        /*0004*/ 	.word	0xffffffff
	.align		4
        /*0008*/ 	.word	0x00000000
	.align		4
        /*000c*/ 	.word	0xfffffffe
	.align		4
        /*0010*/ 	.word	0x00000000
	.align		4
        /*0014*/ 	.word	0xfffffffd
	.align		4
        /*0018*/ 	.word	0x00000000
	.align		4
        /*001c*/ 	.word	0xfffffffc


//--------------------- .text.compute             --------------------------
	.section	.text.compute,"ax",@progbits
	.align	128
        .global         compute
        .type           compute,@function
        .size           compute,(.L_x_8 - compute)
        .other          compute,@"STO_CUDA_ENTRY STV_DEFAULT"
compute:
.text.compute:
[----:B------:R-:W-:Y:S01]  /*0000*/  LDC R1, c[0x0][0x37c] ;  /* 0x0000df00ff017b82 */ /* 0x000fe20000000800 */
[----:B------:R-:W0:Y:S07]  /*0010*/  S2R R3, SR_TID.X ;  /* 0x0000000000037919 */ /* 0x000e2e0000002100 */
[----:B------:R-:W0:Y:S01]  /*0020*/  S2UR UR4, SR_CTAID.X ;  /* 0x00000000000479c3 */ /* 0x000e220000002500 */
[----:B------:R-:W1:Y:S07]  /*0030*/  LDCU UR5, c[0x0][0x3b8] ;  /* 0x00007700ff0577ac */ /* 0x000e6e0008000800 */
[----:B------:R-:W0:Y:S02]  /*0040*/  LDC R6, c[0x0][0x360] ;  /* 0x0000d800ff067b82 */ /* 0x000e240000000800 */
[----:B0-----:R-:W-:-:S05]  /*0050*/  IMAD R6, R6, UR4, R3 ;  /* 0x0000000406067c24 */ /* 0x001fca000f8e0203 */
[----:B-1----:R-:W-:-:S13]  /*0060*/  ISETP.GE.U32.AND P0, PT, R6, UR5, PT ;  /* 0x0000000506007c0c */ /* 0x002fda000bf06070 */
[----:B------:R-:W-:Y:S05]  /*0070*/  @P0 EXIT ;  /* 0x000000000000094d */ /* 0x000fea0003800000 */
[----:B------:R-:W0:Y:S01]  /*0080*/  S2R R0, SR_TID.Y ;  /* 0x0000000000007919 */ /* 0x000e220000002200 */
[----:B------:R-:W0:Y:S01]  /*0090*/  S2UR UR4, SR_CTAID.Y ;  /* 0x00000000000479c3 */ /* 0x000e220000002600 */
[----:B------:R-:W1:Y:S07]  /*00a0*/  LDCU UR5, c[0x0][0x3bc] ;  /* 0x00007780ff0577ac */ /* 0x000e6e0008000800 */
[----:B------:R-:W0:Y:S02]  /*00b0*/  LDC R7, c[0x0][0x364] ;  /* 0x0000d900ff077b82 */ /* 0x000e240000000800 */
[----:B0-----:R-:W-:-:S05]  /*00c0*/  IMAD R7, R7, UR4, R0 ;  /* 0x0000000407077c24 */ /* 0x001fca000f8e0200 */
[----:B-1----:R-:W-:-:S13]  /*00d0*/  ISETP.GE.U32.AND P0, PT, R7, UR5, PT ;  /* 0x0000000507007c0c */ /* 0x002fda000bf06070 */
[----:B------:R-:W-:Y:S05]  /*00e0*/  @P0 EXIT ;  /* 0x000000000000094d */ /* 0x000fea0003800000 */
[----:B------:R-:W0:Y:S01]  /*00f0*/  LDC.64 R4, c[0x0][0x3e0] ;  /* 0x0000f800ff047b82 */ /* 0x000e220000000a00 */
[----:B------:R-:W-:Y:S01]  /*0100*/  I2FP.F32.U32 R8, R6 ;  /* 0x0000000600087245 */ /* 0x000fe20000201000 */
[----:B------:R-:W1:Y:S01]  /*0110*/  LDCU.128 UR4, c[0x0][0x3c0] ;  /* 0x00007800ff0477ac */ /* 0x000e620008000c00 */
[----:B------:R-:W-:Y:S01]  /*0120*/  I2FP.F32.U32 R13, R7 ;  /* 0x00000007000d7245 */ /* 0x000fe20000201000 */
[----:B------:R-:W-:Y:S02]  /*0130*/  HFMA2 R21, -RZ, RZ, 0, 0 ;  /* 0x00000000ff157431 */ /* 0x000fe400000001ff */
[C---:B------:R-:W-:Y:S02]  /*0140*/  FFMA R11, R8.reuse, 4097, -R8 ;  /* 0x45800800080b7823 */ /* 0x040fe40000000808 */
[----:B------:R-:W2:Y:S01]  /*0150*/  LDC.64 R2, c[0x0][0x3e8] ;  /* 0x0000fa00ff027b82 */ /* 0x000ea20000000a00 */
[----:B------:R-:W-:Y:S01]  /*0160*/  FFMA R12, R13, 4097, -R13 ;  /* 0x458008000d0c7823 */ /* 0x000fe2000000080d */
[----:B------:R-:W-:-:S03]  /*0170*/  FFMA R11, R8, 4097, -R11 ;  /* 0x45800800080b7823 */ /* 0x000fc6000000080b */
[----:B------:R-:W-:Y:S01]  /*0180*/  FFMA R16, R13, 4097, -R12 ;  /* 0x458008000d107823 */ /* 0x000fe2000000080c */
[----:B------:R-:W-:-:S03]  /*0190*/  FADD R12, R8, -R11 ;  /* 0x8000000b080c7221 */ /* 0x000fc60000000000 */
[----:B------:R-:W-:Y:S01]  /*01a0*/  FADD R17, R13, -R16 ;  /* 0x800000100d117221 */ /* 0x000fe20000000000 */
[----:B0-----:R-:W-:Y:S01]  /*01b0*/  FFMA R9, R4, 4097, -R4 ;  /* 0x4580080004097823 */ /* 0x001fe20000000804 */
[----:B------:R-:W-:-:S03]  /*01c0*/  FMUL R10, R8, R4 ;  /* 0x00000004080a7220 */ /* 0x000fc60000400000 */
[----:B------:R-:W-:Y:S01]  /*01d0*/  FFMA R9, R4, 4097, -R9 ;  /* 0x4580080004097823 */ /* 0x000fe20000000809 */
[C---:B--2---:R-:W-:Y:S01]  /*01e0*/  FFMA R15, R2.reuse, 4097, -R2 ;  /* 0x45800800020f7823 */ /* 0x044fe20000000802 */
[----:B------:R-:W-:Y:S02]  /*01f0*/  FMUL R0, R13, R2 ;  /* 0x000000020d007220 */ /* 0x000fe40000400000 */
[CC--:B------:R-:W-:Y:S01]  /*0200*/  FFMA R14, R9.reuse, R11.reuse, -R10 ;  /* 0x0000000b090e7223 */ /* 0x0c0fe2000000080a */
[C---:B------:R-:W-:Y:S01]  /*0210*/  FADD R4, -R9.reuse, R4 ;  /* 0x0000000409047221 */ /* 0x040fe20000000100 */
[----:B------:R-:W-:Y:S02]  /*0220*/  FFMA R15, R2, 4097, -R15 ;  /* 0x45800800020f7823 */ /* 0x000fe4000000080f */
[----:B------:R-:W-:Y:S02]  /*0230*/  FFMA R9, R9, R12, R14 ;  /* 0x0000000c09097223 */ /* 0x000fe4000000000e */
[C---:B------:R-:W-:Y:S01]  /*0240*/  FFMA R18, R15.reuse, R16, -R0 ;  /* 0x000000100f127223 */ /* 0x040fe20000000800 */
[----:B------:R-:W-:Y:S01]  /*0250*/  FADD R2, -R15, R2 ;  /* 0x000000020f027221 */ /* 0x000fe20000000100 */
[----:B------:R-:W-:-:S02]  /*0260*/  FFMA R9, R4, R11, R9 ;  /* 0x0000000b04097223 */ /* 0x000fc40000000009 */
[----:B------:R-:W-:Y:S01]  /*0270*/  FFMA R15, R15, R17, R18 ;  /* 0x000000110f0f7223 */ /* 0x000fe20000000012 */
[----:B------:R-:W-:Y:S01]  /*0280*/  CS2R R18, SRZ ;  /* 0x0000000000127805 */ /* 0x000fe2000001ff00 */
[----:B------:R-:W-:Y:S02]  /*0290*/  FFMA R9, R4, R12, R9 ;  /* 0x0000000c04097223 */ /* 0x000fe40000000009 */
[----:B------:R-:W-:Y:S02]  /*02a0*/  FFMA R16, R2, R16, R15 ;  /* 0x0000001002107223 */ /* 0x000fe4000000000f */
[----:B------:R-:W-:Y:S02]  /*02b0*/  FFMA R5, R8, R5, R9 ;  /* 0x0000000508057223 */ /* 0x000fe40000000009 */
[----:B------:R-:W-:-:S04]  /*02c0*/  FFMA R16, R2, R17, R16 ;  /* 0x0000001102107223 */ /* 0x000fc80000000010 */
[----:B------:R-:W-:Y:S01]  /*02d0*/  FFMA R13, R13, R3, R16 ;  /* 0x000000030d0d7223 */ /* 0x000fe20000000010 */
[----:B------:R-:W-:Y:S01]  /*02e0*/  FADD R3, R10, R5 ;  /* 0x000000050a037221 */ /* 0x000fe20000000000 */
[----:B------:R-:W-:Y:S02]  /*02f0*/  CS2R R16, SRZ ;  /* 0x0000000000107805 */ /* 0x000fe4000001ff00 */
[----:B------:R-:W-:Y:S01]  /*0300*/  FADD R9, R0, R13 ;  /* 0x0000000d00097221 */ /* 0x000fe20000000000 */
[----:B-1----:R-:W-:Y:S01]  /*0310*/  FADD R4, R3, UR4 ;  /* 0x0000000403047e21 */ /* 0x002fe20008000000 */
[----:B------:R-:W-:Y:S02]  /*0320*/  FADD R10, R10, -R3 ;  /* 0x800000030a0a7221 */ /* 0x000fe40000000000 */
[----:B------:R-:W-:Y:S01]  /*0330*/  FADD R2, R9, UR6 ;  /* 0x0000000609027e21 */ /* 0x000fe20008000000 */
[----:B------:R-:W-:Y:S01]  /*0340*/  FADD R8, R4, -UR4 ;  /* 0x8000000404087e21 */ /* 0x000fe20008000000 */
[----:B------:R-:W-:Y:S01]  /*0350*/  FADD R10, R5, R10 ;  /* 0x0000000a050a7221 */ /* 0x000fe20000000000 */
[----:B------:R-:W-:Y:S01]  /*0360*/  FADD R0, R0, -R9 ;  /* 0x8000000900007221 */ /* 0x000fe20000000000 */
[----:B------:R-:W-:Y:S01]  /*0370*/  FADD R5, R2, -UR6 ;  /* 0x8000000602057e21 */ /* 0x000fe20008000000 */
[--C-:B------:R-:W-:Y:S01]  /*0380*/  FADD R3, R3, -R8.reuse ;  /* 0x8000000803037221 */ /* 0x100fe20000000000 */
[----:B------:R-:W-:Y:S01]  /*0390*/  FADD R8, R4, -R8 ;  /* 0x8000000804087221 */ /* 0x000fe20000000000 */
[----:B------:R-:W-:Y:S01]  /*03a0*/  FADD R13, R13, R0 ;  /* 0x000000000d0d7221 */ /* 0x000fe20000000000 */
[--C-:B------:R-:W-:Y:S01]  /*03b0*/  FADD R11, R2, -R5.reuse ;  /* 0x80000005020b7221 */ /* 0x100fe20000000000 */
[----:B------:R-:W-:Y:S01]  /*03c0*/  FADD R12, R9, -R5 ;  /* 0x80000005090c7221 */ /* 0x000fe20000000000 */
[----:B------:R-:W-:Y:S01]  /*03d0*/  FADD R8, -R8, UR4 ;  /* 0x0000000408087e21 */ /* 0x000fe20008000100 */
[----:B------:R-:W-:Y:S01]  /*03e0*/  FADD R0, R10, UR5 ;  /* 0x000000050a007e21 */ /* 0x000fe20008000000 */
[----:B------:R-:W-:Y:S01]  /*03f0*/  FADD R11, -R11, UR6 ;  /* 0x000000060b0b7e21 */ /* 0x000fe20008000100 */
[----:B------:R-:W-:Y:S01]  /*0400*/  FADD R9, R13, UR7 ;  /* 0x000000070d097e21 */ /* 0x000fe20008000000 */
[----:B------:R-:W-:Y:S01]  /*0410*/  FADD R5, R3, R8 ;  /* 0x0000000803057221 */ /* 0x000fe20000000000 */
[----:B------:R-:W-:Y:S01]  /*0420*/  FADD R3, R0, -UR5 ;  /* 0x8000000500037e21 */ /* 0x000fe20008000000 */
[----:B------:R-:W-:Y:S01]  /*0430*/  FADD R12, R12, R11 ;  /* 0x0000000b0c0c7221 */ /* 0x000fe20000000000 */
[C---:B------:R-:W-:Y:S01]  /*0440*/  FADD R8, R9.reuse, -UR7 ;  /* 0x8000000709087e21 */ /* 0x040fe20008000000 */
[C---:B------:R-:W-:Y:S01]  /*0450*/  FADD R5, R0.reuse, R5 ;  /* 0x0000000500057221 */ /* 0x040fe20000000000 */
[--C-:B------:R-:W-:Y:S01]  /*0460*/  FADD R0, R0, -R3.reuse ;  /* 0x8000000300007221 */ /* 0x100fe20000000000 */
[C---:B------:R-:W-:Y:S01]  /*0470*/  FADD R15, R9.reuse, R12 ;  /* 0x0000000c090f7221 */ /* 0x040fe20000000000 */
[----:B------:R-:W-:Y:S01]  /*0480*/  FADD R3, R10, -R3 ;  /* 0x800000030a037221 */ /* 0x000fe20000000000 */
[--C-:B------:R-:W-:Y:S01]  /*0490*/  FADD R10, R9, -R8.reuse ;  /* 0x80000008090a7221 */ /* 0x100fe20000000000 */
[----:B------:R-:W0:Y:S01]  /*04a0*/  LDCU UR6, c[0x0][0x3f0] ;  /* 0x00007e00ff0677ac */ /* 0x000e220008000800 */
[----:B------:R-:W-:Y:S01]  /*04b0*/  FADD R9, R4, R5 ;  /* 0x0000000504097221 */ /* 0x000fe20000000000 */
[----:B------:R-:W-:Y:S01]  /*04c0*/  FADD R12, R2, R15 ;  /* 0x0000000f020c7221 */ /* 0x000fe20000000000 */
[----:B------:R-:W-:Y:S01]  /*04d0*/  FADD R0, -R0, UR5 ;  /* 0x0000000500007e21 */ /* 0x000fe20008000100 */
[----:B------:R-:W-:Y:S01]  /*04e0*/  FADD R8, R13, -R8 ;  /* 0x800000080d087221 */ /* 0x000fe20000000000 */
[----:B------:R-:W-:Y:S01]  /*04f0*/  FADD R4, R4, -R9 ;  /* 0x8000000904047221 */ /* 0x000fe20000000000 */
[----:B------:R-:W-:Y:S01]  /*0500*/  FADD R11, -R10, UR7 ;  /* 0x000000070a0b7e21 */ /* 0x000fe20008000100 */
[----:B------:R-:W-:Y:S01]  /*0510*/  FADD R2, R2, -R12 ;  /* 0x8000000c02027221 */ /* 0x000fe20000000000 */
[----:B------:R-:W-:Y:S01]  /*0520*/  FADD R0, R3, R0 ;  /* 0x0000000003007221 */ /* 0x000fe20000000000 */
[----:B------:R-:W-:Y:S01]  /*0530*/  FADD R5, R5, R4 ;  /* 0x0000000405057221 */ /* 0x000fe20000000000 */
[----:B------:R-:W-:Y:S01]  /*0540*/  FADD R8, R8, R11 ;  /* 0x0000000b08087221 */ /* 0x000fe20000000000 */
[----:B------:R-:W-:Y:S01]  /*0550*/  FADD R15, R15, R2 ;  /* 0x000000020f0f7221 */ /* 0x000fe20000000000 */
[----:B------:R-:W-:Y:S01]  /*0560*/  MOV R2, 0x0 ;  /* 0x0000000000027802 */ /* 0x000fe20000000f00 */
[----:B------:R-:W-:Y:S01]  /*0570*/  FADD R0, R0, R5 ;  /* 0x0000000500007221 */ /* 0x000fe20000000000 */
[----:B------:R-:W-:Y:S01]  /*0580*/  CS2R R4, SRZ ;  /* 0x0000000000047805 */ /* 0x000fe2000001ff00 */
[----:B------:R-:W-:Y:S01]  /*0590*/  FADD R3, R8, R15 ;  /* 0x0000000f08037221 */ /* 0x000fe20000000000 */
[----:B------:R-:W1:Y:S01]  /*05a0*/  LDCU.64 UR4, c[0x0][0x358] ;  /* 0x00006b00ff0477ac */ /* 0x000e620008000a00 */
[----:B------:R-:W-:-:S02]  /*05b0*/  FADD R14, R9, R0 ;  /* 0x00000000090e7221 */ /* 0x000fc40000000000 */
[C---:B------:R-:W-:Y:S01]  /*05c0*/  FADD R15, R12.reuse, R3 ;  /* 0x000000030c0f7221 */ /* 0x040fe20000000000 */
[----:B0-----:R-:W-:Y:S01]  /*05d0*/  UISETP.GE.AND UP0, UPT, UR6, 0x1, UPT ;  /* 0x000000010600788c */ /* 0x001fe2000bf06270 */
[----:B------:R-:W-:Y:S02]  /*05e0*/  FADD R9, R9, -R14 ;  /* 0x8000000e09097221 */ /* 0x000fe40000000000 */
[----:B------:R-:W-:Y:S02]  /*05f0*/  FADD R12, R12, -R15 ;  /* 0x8000000f0c0c7221 */ /* 0x000fe40000000000 */
[----:B------:R-:W-:Y:S02]  /*0600*/  FADD R13, R0, R9 ;  /* 0x00000009000d7221 */ /* 0x000fe40000000000 */
[----:B------:R-:W-:Y:S01]  /*0610*/  FADD R0, R3, R12 ;  /* 0x0000000c03007221 */ /* 0x000fe20000000000 */
[----:B------:R-:W-:Y:S01]  /*0620*/  HFMA2 R3, -RZ, RZ, 1.984375, 0 ;  /* 0x3ff00000ff037431 */ /* 0x000fe200000001ff */
[----:B------:R-:W-:Y:S06]  /*0630*/  BRA.U !UP0, `(.L_x_0) ;  /* 0x0000001908c87547 */ /* 0x000fec000b800000 */
[----:B------:R-:W0:Y:S01]  /*0640*/  LDC R9, c[0x0][0x3a8] ;  /* 0x0000ea00ff097b82 */ /* 0x000e220000000800 */
[----:B------:R-:W2:Y:S01]  /*0650*/  LDCU.64 UR6, c[0x0][0x3f8] ;  /* 0x00007f00ff0677ac */ /* 0x000ea20008000a00 */
[----:B------:R-:W-:Y:S01]  /*0660*/  BSSY.RECONVERGENT B0, `(.L_x_0) ;  /* 0x00001af000007945 */ /* 0x000fe20003800200 */
[----:B------:R-:W3:Y:S01]  /*0670*/  LDCU.128 UR8, c[0x0][0x3d0] ;  /* 0x00007a00ff0877ac */ /* 0x000ee20008000c00 */
[----:B--2---:R-:W2:Y:S01]  /*0680*/  F2F.F32.F64 R8, UR6 ;  /* 0x0000000600087d10 */ /* 0x004ea20008301000 */
[C---:B0-----:R-:W-:Y:S02]  /*0690*/  ISETP.NE.AND P1, PT, R9.reuse, 0x2, PT ;  /* 0x000000020900780c */ /* 0x041fe40003f25270 */
[----:B------:R-:W-:-:S04]  /*06a0*/  ISETP.NE.AND P0, PT, R9, 0x3, PT ;  /* 0x000000030900780c */ /* 0x000fc80003f05270 */
[----:B---3--:R-:W-:Y:S02]  /*06b0*/  FSEL R9, R14, UR8, P0 ;  /* 0x000000080e097c08 */ /* 0x008fe40008000000 */
[----:B------:R-:W-:Y:S02]  /*06c0*/  FSEL R10, R13, UR9, P0 ;  /* 0x000000090d0a7c08 */ /* 0x000fe40008000000 */
[----:B------:R-:W-:Y:S02]  /*06d0*/  FSEL R11, R15, UR10, P0 ;  /* 0x0000000a0f0b7c08 */ /* 0x000fe40008000000 */
[----:B------:R-:W-:Y:S01]  /*06e0*/  FSEL R12, R0, UR11, P0 ;  /* 0x0000000b000c7c08 */ /* 0x000fe20008000000 */
[----:B--2---:R-:W-:Y:S06]  /*06f0*/  @!P1 BRA `(.L_x_1) ;  /* 0x0000000800349947 */ /* 0x004fec0003800000 */
[----:B------:R-:W-:Y:S01]  /*0700*/  HFMA2 R21, -RZ, RZ, 0, 0 ;  /* 0x00000000ff157431 */ /* 0x000fe200000001ff */
[----:B------:R-:W0:Y:S01]  /*0710*/  LDCU UR6, c[0x0][0x3f0] ;  /* 0x00007e00ff0677ac */ /* 0x000e220008000800 */
[----:B------:R-:W2:Y:S05]  /*0720*/  LDCU UR7, c[0x0][0x3f0] ;  /* 0x00007e00ff0777ac */ /* 0x000eaa0008000800 */
.L_x_3:
[C---:B------:R-:W-:Y:S01]  /*0730*/  FFMA R29, R14.reuse, 4097, -R14 ;  /* 0x458008000e1d7823 */ /* 0x040fe2000000080e */
[C---:B------:R-:W-:Y:S01]  /*0740*/  FFMA R26, R15.reuse, 4097, -R15 ;  /* 0x458008000f1a7823 */ /* 0x040fe2000000080f */
[C---:B------:R-:W-:Y:S01]  /*0750*/  FMUL R20, R14.reuse, R14 ;  /* 0x0000000e0e147220 */ /* 0x040fe20000400000 */
[C---:B------:R-:W-:Y:S01]  /*0760*/  FMUL R25, R15.reuse, R15 ;  /* 0x0000000f0f197220 */ /* 0x040fe20000400000 */
[C---:B------:R-:W-:Y:S01]  /*0770*/  FFMA R29, R14.reuse, 4097, -R29 ;  /* 0x458008000e1d7823 */ /* 0x040fe2000000081d */
[C---:B------:R-:W-:Y:S01]  /*0780*/  FFMA R26, R15.reuse, 4097, -R26 ;  /* 0x458008000f1a7823 */ /* 0x040fe2000000081a */
[C---:B------:R-:W-:Y:S01]  /*0790*/  FMUL R31, R14.reuse, R13 ;  /* 0x0000000d0e1f7220 */ /* 0x040fe20000400000 */
[----:B------:R-:W-:Y:S01]  /*07a0*/  FMUL R30, R15, R0 ;  /* 0x000000000f1e7220 */ /* 0x000fe20000400000 */
[----:B------:R-:W-:Y:S01]  /*07b0*/  FADD R24, R14, -R29 ;  /* 0x8000001d0e187221 */ /* 0x000fe20000000000 */
[----:B------:R-:W-:Y:S01]  /*07c0*/  FFMA R23, R29, R29, -R20 ;  /* 0x0000001d1d177223 */ /* 0x000fe20000000814 */
[----:B------:R-:W-:Y:S01]  /*07d0*/  FADD R27, R15, -R26 ;  /* 0x8000001a0f1b7221 */ /* 0x000fe20000000000 */
[----:B------:R-:W-:-:S02]  /*07e0*/  FFMA R28, R26, R26, -R25 ;  /* 0x0000001a1a1c7223 */ /* 0x000fc40000000819 */
[CC--:B------:R-:W-:Y:S02]  /*07f0*/  FFMA R22, R29.reuse, R24.reuse, R23 ;  /* 0x000000181d167223 */ /* 0x0c0fe40000000017 */
[----:B------:R-:W-:Y:S02]  /*0800*/  FFMA R33, R26, R27, R28 ;  /* 0x0000001b1a217223 */ /* 0x000fe4000000001c */
[----:B------:R-:W-:Y:S01]  /*0810*/  FFMA R23, R29, R24, R22 ;  /* 0x000000181d177223 */ /* 0x000fe20000000016 */
[----:B------:R-:W-:Y:S01]  /*0820*/  FFMA R22, R14, R13, R31 ;  /* 0x0000000d0e167223 */ /* 0x000fe2000000001f */
[-C--:B------:R-:W-:Y:S01]  /*0830*/  FFMA R28, R26, R27.reuse, R33 ;  /* 0x0000001b1a1c7223 */ /* 0x080fe20000000021 */
[----:B------:R-:W-:Y:S01]  /*0840*/  FFMA R31, R15, R0, R30 ;  /* 0x000000000f1f7223 */ /* 0x000fe2000000001e */
[----:B------:R-:W-:Y:S02]  /*0850*/  FFMA R23, R24, R24, R23 ;  /* 0x0000001818177223 */ /* 0x000fe40000000017 */
[----:B------:R-:W-:-:S02]  /*0860*/  FFMA R28, R27, R27, R28 ;  /* 0x0000001b1b1c7223 */ /* 0x000fc4000000001c */
[----:B------:R-:W-:Y:S02]  /*0870*/  FADD R33, R23, R22 ;  /* 0x0000001617217221 */ /* 0x000fe40000000000 */
[----:B------:R-:W-:Y:S02]  /*0880*/  FADD R28, R28, R31 ;  /* 0x0000001f1c1c7221 */ /* 0x000fe40000000000 */
[C---:B------:R-:W-:Y:S02]  /*0890*/  FADD R22, R20.reuse, R33 ;  /* 0x0000002114167221 */ /* 0x040fe40000000000 */
[C---:B------:R-:W-:Y:S02]  /*08a0*/  FADD R23, R25.reuse, R28 ;  /* 0x0000001c19177221 */ /* 0x040fe40000000000 */
[----:B------:R-:W-:Y:S02]  /*08b0*/  FADD R20, R20, -R22 ;  /* 0x8000001614147221 */ /* 0x000fe40000000000 */
[--C-:B------:R-:W-:Y:S01]  /*08c0*/  FADD R31, R22, R23.reuse ;  /* 0x00000017161f7221 */ /* 0x100fe20000000000 */
[----:B------:R-:W-:Y:S01]  /*08d0*/  FADD R25, R25, -R23 ;  /* 0x8000001719197221 */ /* 0x000fe20000000000 */
[----:B------:R-:W-:-:S02]  /*08e0*/  FADD R20, R33, R20 ;  /* 0x0000001421147221 */ /* 0x000fc40000000000 */
[----:B------:R-:W-:Y:S01]  /*08f0*/  FADD R30, -R22, R31 ;  /* 0x0000001f161e7221 */ /* 0x000fe20000000100 */
[----:B------:R-:W-:-:S03]  /*0900*/  FADD R25, R28, R25 ;  /* 0x000000191c197221 */ /* 0x000fc60000000000 */
[--C-:B------:R-:W-:Y:S01]  /*0910*/  FADD R33, -R31, R30.reuse ;  /* 0x0000001e1f217221 */ /* 0x100fe20000000100 */
[----:B------:R-:W-:-:S03]  /*0920*/  FADD R30, R23, -R30 ;  /* 0x8000001e171e7221 */ /* 0x000fc60000000000 */
[----:B------:R-:W-:-:S04]  /*0930*/  FADD R33, R22, R33 ;  /* 0x0000002116217221 */ /* 0x000fc80000000000 */
[----:B------:R-:W-:Y:S01]  /*0940*/  FADD R28, R30, R33 ;  /* 0x000000211e1c7221 */ /* 0x000fe20000000000 */
[----:B------:R-:W-:-:S04]  /*0950*/  FADD R33, R20, R25 ;  /* 0x0000001914217221 */ /* 0x000fc80000000000 */
[----:B------:R-:W-:Y:S01]  /*0960*/  FADD R32, -R20, R33 ;  /* 0x0000002114207221 */ /* 0x000fe20000000100 */
[----:B------:R-:W-:-:S03]  /*0970*/  FADD R28, R33, R28 ;  /* 0x0000001c211c7221 */ /* 0x000fc60000000000 */
[----:B------:R-:W-:Y:S01]  /*0980*/  FADD R33, -R33, R32 ;  /* 0x0000002021217221 */ /* 0x000fe20000000100 */
[----:B------:R-:W-:Y:S01]  /*0990*/  FADD R30, R31, R28 ;  /* 0x0000001c1f1e7221 */ /* 0x000fe20000000000 */
[----:B------:R-:W-:Y:S02]  /*09a0*/  FADD R32, R25, -R32 ;  /* 0x8000002019207221 */ /* 0x000fe40000000000 */
[----:B------:R-:W-:Y:S01]  /*09b0*/  FADD R33, R20, R33 ;  /* 0x0000002114217221 */ /* 0x000fe20000000000 */
[----:B------:R-:W-:-:S03]  /*09c0*/  FADD R31, R31, -R30 ;  /* 0x8000001e1f1f7221 */ /* 0x000fc60000000000 */
[----:B------:R-:W-:Y:S01]  /*09d0*/  FADD R32, R32, R33 ;  /* 0x0000002120207221 */ /* 0x000fe20000000000 */
[----:B------:R-:W-:-:S04]  /*09e0*/  FADD R31, R28, R31 ;  /* 0x0000001f1c1f7221 */ /* 0x000fc80000000000 */
[----:B------:R-:W-:-:S04]  /*09f0*/  FADD R31, R32, R31 ;  /* 0x0000001f201f7221 */ /* 0x000fc80000000000 */
[----:B------:R-:W-:-:S05]  /*0a00*/  FADD R31, R30, R31 ;  /* 0x0000001f1e1f7221 */ /* 0x000fca0000000000 */
[----:B------:R-:W-:-:S13]  /*0a10*/  FSETP.GE.AND P0, PT, R31, R8, PT ;  /* 0x000000081f00720b */ /* 0x000fda0003f06000 */
[----:B------:R-:W-:Y:S05]  /*0a20*/  @P0 BRA `(.L_x_2) ;  /* 0x0000001400c80947 */ /* 0x000fea0003800000 */
[CC--:B------:R-:W-:Y:S01]  /*0a30*/  FMUL R28, R14.reuse, R15.reuse ;  /* 0x0000000f0e1c7220 */ /* 0x0c0fe20000400000 */
[----:B------:R-:W-:Y:S01]  /*0a40*/  FMUL R0, R14, R0 ;  /* 0x000000000e007220 */ /* 0x000fe20000400000 */
[----:B------:R-:W-:Y:S02]  /*0a50*/  IADD3 R21, PT, PT, R21, 0x1, RZ ;  /* 0x0000000115157810 */ /* 0x000fe40007ffe0ff */
[----:B------:R-:W-:Y:S01]  /*0a60*/  FFMA R30, R29, R26, -R28 ;  /* 0x0000001a1d1e7223 */ /* 0x000fe2000000081c */
[----:B------:R-:W-:Y:S01]  /*0a70*/  FFMA R14, R13, R15, R0 ;  /* 0x0000000f0d0e7223 */ /* 0x000fe20000000000 */
[----:B--2---:R-:W-:Y:S02]  /*0a80*/  ISETP.NE.AND P0, PT, R21, UR7, PT ;  /* 0x0000000715007c0c */ /* 0x004fe4000bf05270 */
[----:B------:R-:W-:-:S04]  /*0a90*/  FFMA R29, R29, R27, R30 ;  /* 0x0000001b1d1d7223 */ /* 0x000fc8000000001e */
[----:B------:R-:W-:Y:S01]  /*0aa0*/  FFMA R26, R24, R26, R29 ;  /* 0x0000001a181a7223 */ /* 0x000fe2000000001d */
[----:B------:R-:W-:-:S03]  /*0ab0*/  FADD R29, R22, -R23 ;  /* 0x80000017161d7221 */ /* 0x000fc60000000000 */
[----:B------:R-:W-:Y:S01]  /*0ac0*/  FFMA R13, R24, R27, R26 ;  /* 0x0000001b180d7223 */ /* 0x000fe2000000001a */
[----:B------:R-:W-:-:S03]  /*0ad0*/  FADD R0, -R22, R29 ;  /* 0x0000001d16007221 */ /* 0x000fc60000000100 */
[----:B------:R-:W-:Y:S01]  /*0ae0*/  FADD R13, R13, R14 ;  /* 0x0000000e0d0d7221 */ /* 0x000fe20000000000 */
[--C-:B------:R-:W-:Y:S01]  /*0af0*/  FADD R27, -R29, R0.reuse ;  /* 0x000000001d1b7221 */ /* 0x100fe20000000100 */
[----:B------:R-:W-:Y:S01]  /*0b00*/  FADD R0, -R23, -R0 ;  /* 0x8000000017007221 */ /* 0x000fe20000000100 */
[----:B------:R-:W-:Y:S01]  /*0b10*/  FADD R23, R20, -R25 ;  /* 0x8000001914177221 */ /* 0x000fe20000000000 */
[----:B------:R-:W-:Y:S01]  /*0b20*/  FADD R15, R28, R13 ;  /* 0x0000000d1c0f7221 */ /* 0x000fe20000000000 */
[----:B------:R-:W-:Y:S02]  /*0b30*/  FADD R27, R22, R27 ;  /* 0x0000001b161b7221 */ /* 0x000fe40000000000 */
[----:B------:R-:W-:Y:S01]  /*0b40*/  FADD R26, -R20, R23 ;  /* 0x00000017141a7221 */ /* 0x000fe20000000100 */
[----:B------:R-:W-:Y:S01]  /*0b50*/  FFMA R14, R15, 4097, -R15 ;  /* 0x458008000f0e7823 */ /* 0x000fe2000000080f */
[----:B------:R-:W-:Y:S01]  /*0b60*/  FADD R0, R0, R27 ;  /* 0x0000001b00007221 */ /* 0x000fe20000000000 */
[--C-:B------:R-:W-:Y:S01]  /*0b70*/  FADD R28, R28, -R15.reuse ;  /* 0x8000000f1c1c7221 */ /* 0x100fe20000000000 */
[----:B------:R-:W-:Y:S01]  /*0b80*/  FADD R25, -R25, -R26 ;  /* 0x8000001a19197221 */ /* 0x000fe20000000100 */
[C---:B------:R-:W-:Y:S01]  /*0b90*/  FFMA R27, R15.reuse, 4097, -R14 ;  /* 0x458008000f1b7823 */ /* 0x040fe2000000080e */
[----:B------:R-:W-:Y:S01]  /*0ba0*/  FADD R14, R15, R15 ;  /* 0x0000000f0f0e7221 */ /* 0x000fe20000000000 */
[C---:B------:R-:W-:Y:S01]  /*0bb0*/  FADD R24, R23.reuse, R0 ;  /* 0x0000000017187221 */ /* 0x040fe20000000000 */
[----:B------:R-:W-:Y:S01]  /*0bc0*/  FADD R23, -R23, R26 ;  /* 0x0000001a17177221 */ /* 0x000fe20000000100 */
[----:B------:R-:W-:Y:S01]  /*0bd0*/  FADD R31, R27, R27 ;  /* 0x0000001b1b1f7221 */ /* 0x000fe20000000000 */
[----:B------:R-:W-:Y:S01]  /*0be0*/  FADD R28, R13, R28 ;  /* 0x0000001c0d1c7221 */ /* 0x000fe20000000000 */
[----:B------:R-:W-:Y:S01]  /*0bf0*/  FADD R22, R29, R24 ;  /* 0x000000181d167221 */ /* 0x000fe20000000000 */
[----:B------:R-:W-:Y:S01]  /*0c00*/  FADD R20, R20, R23 ;  /* 0x0000001714147221 */ /* 0x000fe20000000000 */
[----:B------:R-:W-:-:S02]  /*0c10*/  FADD R0, -R14, R31 ;  /* 0x0000001f0e007221 */ /* 0x000fc40000000100 */
[----:B------:R-:W-:Y:S01]  /*0c20*/  FADD R29, R29, -R22 ;  /* 0x800000161d1d7221 */ /* 0x000fe20000000000 */
[----:B------:R-:W-:Y:S01]  /*0c30*/  FADD R20, R25, R20 ;  /* 0x0000001419147221 */ /* 0x000fe20000000000 */
[----:B------:R-:W-:Y:S01]  /*0c40*/  FFMA R0, RZ, R27, R0 ;  /* 0x0000001bff007223 */ /* 0x000fe20000000000 */
[----:B------:R-:W-:Y:S01]  /*0c50*/  FADD R27, R15, -R27 ;  /* 0x8000001b0f1b7221 */ /* 0x000fe20000000000 */
[----:B------:R-:W-:-:S03]  /*0c60*/  FADD R29, R24, R29 ;  /* 0x0000001d181d7221 */ /* 0x000fc60000000000 */
[----:B------:R-:W-:Y:S01]  /*0c70*/  FFMA R0, R27, 2, R0 ;  /* 0x400000001b007823 */ /* 0x000fe20000000000 */
[----:B------:R-:W-:-:S03]  /*0c80*/  FADD R29, R20, R29 ;  /* 0x0000001d141d7221 */ /* 0x000fc60000000000 */
[----:B------:R-:W-:Y:S01]  /*0c90*/  FFMA R27, RZ, R27, R0 ;  /* 0x0000001bff1b7223 */ /* 0x000fe20000000000 */
[----:B------:R-:W-:-:S03]  /*0ca0*/  FADD R15, R22, R29 ;  /* 0x0000001d160f7221 */ /* 0x000fc60000000000 */
[----:B------:R-:W-:Y:S01]  /*0cb0*/  FFMA R31, R28, 2, R27 ;  /* 0x400000001c1f7823 */ /* 0x000fe2000000001b */
[--C-:B------:R-:W-:Y:S01]  /*0cc0*/  FADD R22, R22, -R15.reuse ;  /* 0x8000000f16167221 */ /* 0x100fe20000000000 */
[----:B------:R-:W-:Y:S02]  /*0cd0*/  FADD R0, R9, R15 ;  /* 0x0000000f09007221 */ /* 0x000fe40000000000 */
[----:B------:R-:W-:Y:S01]  /*0ce0*/  FADD R26, R14, R31 ;  /* 0x0000001f0e1a7221 */ /* 0x000fe20000000000 */
[----:B------:R-:W-:Y:S01]  /*0cf0*/  FADD R25, R29, R22 ;  /* 0x000000161d197221 */ /* 0x000fe20000000000 */
[----:B------:R-:W-:Y:S02]  /*0d00*/  FADD R24, -R15, R0 ;  /* 0x000000000f187221 */ /* 0x000fe40000000100 */
[----:B------:R-:W-:Y:S01]  /*0d10*/  FADD R13, R11, R26 ;  /* 0x0000001a0b0d7221 */ /* 0x000fe20000000000 */
[----:B------:R-:W-:Y:S01]  /*0d20*/  FADD R20, R10, R25 ;  /* 0x000000190a147221 */ /* 0x000fe20000000000 */
[----:B------:R-:W-:Y:S01]  /*0d30*/  FADD R22, -R0, R24 ;  /* 0x0000001800167221 */ /* 0x000fe20000000100 */
[----:B------:R-:W-:Y:S01]  /*0d40*/  FADD R14, R14, -R26 ;  /* 0x8000001a0e0e7221 */ /* 0x000fe20000000000 */
[----:B------:R-:W-:Y:S01]  /*0d50*/  FADD R28, -R26, R13 ;  /* 0x0000000d1a1c7221 */ /* 0x000fe20000000100 */
[----:B------:R-:W-:Y:S01]  /*0d60*/  FADD R23, -R25, R20 ;  /* 0x0000001419177221 */ /* 0x000fe20000000100 */
[----:B------:R-:W-:Y:S01]  /*0d70*/  FADD R27, R15, R22 ;  /* 0x000000160f1b7221 */ /* 0x000fe20000000000 */
[----:B------:R-:W-:Y:S01]  /*0d80*/  FADD R24, R9, -R24 ;  /* 0x8000001809187221 */ /* 0x000fe20000000000 */
[----:B------:R-:W-:Y:S01]  /*0d90*/  FADD R29, R13, -R28 ;  /* 0x8000001c0d1d7221 */ /* 0x000fe20000000000 */
[----:B------:R-:W-:Y:S01]  /*0da0*/  FADD R15, R31, R14 ;  /* 0x0000000e1f0f7221 */ /* 0x000fe20000000000 */
[----:B------:R-:W-:Y:S01]  /*0db0*/  FADD R28, R11, -R28 ;  /* 0x8000001c0b1c7221 */ /* 0x000fe20000000000 */
[----:B------:R-:W-:Y:S01]  /*0dc0*/  FADD R14, -R20, R23 ;  /* 0x00000017140e7221 */ /* 0x000fe20000000100 */
[----:B------:R-:W-:Y:S01]  /*0dd0*/  FADD R29, R26, -R29 ;  /* 0x8000001d1a1d7221 */ /* 0x000fe20000000000 */
[----:B------:R-:W-:Y:S01]  /*0de0*/  FADD R27, R24, R27 ;  /* 0x0000001b181b7221 */ /* 0x000fe20000000000 */
[----:B------:R-:W-:Y:S01]  /*0df0*/  FADD R22, R12, R15 ;  /* 0x0000000f0c167221 */ /* 0x000fe20000000000 */
[----:B------:R-:W-:Y:S01]  /*0e00*/  FADD R25, R25, R14 ;  /* 0x0000000e19197221 */ /* 0x000fe20000000000 */
[----:B------:R-:W-:Y:S01]  /*0e10*/  FADD R31, R28, R29 ;  /* 0x0000001d1c1f7221 */ /* 0x000fe20000000000 */
[----:B------:R-:W-:Y:S01]  /*0e20*/  FADD R27, R20, R27 ;  /* 0x0000001b141b7221 */ /* 0x000fe20000000000 */
[----:B------:R-:W-:Y:S01]  /*0e30*/  FADD R14, R10, -R23 ;  /* 0x800000170a0e7221 */ /* 0x000fe20000000000 */
[----:B------:R-:W-:Y:S01]  /*0e40*/  FADD R29, -R15, R22 ;  /* 0x000000160f1d7221 */ /* 0x000fe20000000100 */
[----:B------:R-:W-:Y:S01]  /*0e50*/  FADD R20, R22, R31 ;  /* 0x0000001f16147221 */ /* 0x000fe20000000000 */
[----:B------:R-:W-:Y:S01]  /*0e60*/  FADD R23, R0, R27 ;  /* 0x0000001b00177221 */ /* 0x000fe20000000000 */
[----:B------:R-:W-:Y:S01]  /*0e70*/  FADD R25, R14, R25 ;  /* 0x000000190e197221 */ /* 0x000fe20000000000 */
[----:B------:R-:W-:Y:S01]  /*0e80*/  FADD R22, R22, -R29 ;  /* 0x8000001d16167221 */ /* 0x000fe20000000000 */
[----:B------:R-:W-:Y:S01]  /*0e90*/  FADD R14, R13, R20 ;  /* 0x000000140d0e7221 */ /* 0x000fe20000000000 */
[----:B------:R-:W-:Y:S01]  /*0ea0*/  FADD R0, R0, -R23 ;  /* 0x8000001700007221 */ /* 0x000fe20000000000 */
[----:B------:R-:W-:Y:S01]  /*0eb0*/  FADD R29, R12, -R29 ;  /* 0x8000001d0c1d7221 */ /* 0x000fe20000000000 */
[----:B------:R-:W-:Y:S01]  /*0ec0*/  FADD R22, R15, -R22 ;  /* 0x800000160f167221 */ /* 0x000fe20000000000 */
[----:B------:R-:W-:Y:S01]  /*0ed0*/  FADD R13, R13, -R14 ;  /* 0x8000000e0d0d7221 */ /* 0x000fe20000000000 */
[----:B------:R-:W-:-:S02]  /*0ee0*/  FADD R0, R27, R0 ;  /* 0x000000001b007221 */ /* 0x000fc40000000000 */
[----:B------:R-:W-:Y:S01]  /*0ef0*/  FADD R22, R29, R22 ;  /* 0x000000161d167221 */ /* 0x000fe20000000000 */
[----:B------:R-:W-:Y:S01]  /*0f00*/  FADD R13, R20, R13 ;  /* 0x0000000d140d7221 */ /* 0x000fe20000000000 */
[----:B------:R-:W-:-:S03]  /*0f10*/  FADD R0, R25, R0 ;  /* 0x0000000019007221 */ /* 0x000fc60000000000 */
[----:B------:R-:W-:Y:S01]  /*0f20*/  FADD R25, R22, R13 ;  /* 0x0000000d16197221 */ /* 0x000fe20000000000 */
[----:B------:R-:W-:-:S03]  /*0f30*/  FADD R20, R23, R0 ;  /* 0x0000000017147221 */ /* 0x000fc60000000000 */
[----:B------:R-:W-:Y:S01]  /*0f40*/  FADD R15, R14, R25 ;  /* 0x000000190e0f7221 */ /* 0x000fe20000000000 */
[----:B------:R-:W-:-:S03]  /*0f50*/  FADD R23, R23, -R20 ;  /* 0x8000001417177221 */ /* 0x000fc60000000000 */
[----:B------:R-:W-:Y:S01]  /*0f60*/  FADD R14, R14, -R15 ;  /* 0x8000000f0e0e7221 */ /* 0x000fe20000000000 */
[----:B------:R-:W-:-:S03]  /*0f70*/  FADD R13, R0, R23 ;  /* 0x00000017000d7221 */ /* 0x000fc60000000000 */
[----:B------:R-:W-:Y:S01]  /*0f80*/  FADD R0, R25, R14 ;  /* 0x0000000e19007221 */ /* 0x000fe20000000000 */
[----:B------:R-:W-:Y:S01]  /*0f90*/  MOV R14, R20 ;  /* 0x00000014000e7202 */ /* 0x000fe20000000f00 */
[----:B------:R-:W-:Y:S06]  /*0fa0*/  @P0 BRA `(.L_x_3) ;  /* 0xfffffff400e00947 */ /* 0x000fec000383ffff */
[----:B0-----:R-:W-:Y:S01]  /*0fb0*/  MOV R21, UR6 ;  /* 0x0000000600157c02 */ /* 0x001fe20008000f00 */
[----:B------:R-:W-:Y:S06]  /*0fc0*/  BRA `(.L_x_2) ;  /* 0x0000001000607947 */ /* 0x000fec0003800000 */
.L_x_1:
[----:B------:R-:W-:Y:S01]  /*0fd0*/  HFMA2 R27, -RZ, RZ, 1.875, 0 ;  /* 0x3f800000ff1b7431 */ /* 0x000fe200000001ff */
[----:B------:R-:W-:Y:S01]  /*0fe0*/  BSSY.RECONVERGENT B1, `(.L_x_4) ;  /* 0x0000112000017945 */ /* 0x000fe20003800200 */
[----:B------:R-:W-:Y:S01]  /*0ff0*/  HFMA2 R2, -RZ, RZ, 0, 0 ;  /* 0x00000000ff027431 */ /* 0x000fe200000001ff */
[----:B------:R-:W-:Y:S01]  /*1000*/  MOV R16, RZ ;  /* 0x000000ff00107202 */ /* 0x000fe20000000f00 */
[----:B------:R-:W-:Y:S01]  /*1010*/  HFMA2 R4, -RZ, RZ, 0, 0 ;  /* 0x00000000ff047431 */ /* 0x000fe200000001ff */
[----:B------:R-:W-:Y:S01]  /*1020*/  MOV R18, RZ ;  /* 0x000000ff00127202 */ /* 0x000fe20000000f00 */
[----:B------:R-:W0:Y:S06]  /*1030*/  LDCU UR6, c[0x0][0x3f0] ;  /* 0x00007e00ff0677ac */ /* 0x000e2c0008000800 */
.L_x_6:
[C---:B------:R-:W-:Y:S01]  /*1040*/  FFMA R3, R14.reuse, 4097, -R14 ;  /* 0x458008000e037823 */ /* 0x040fe2000000080e */
[C---:B------:R-:W-:Y:S01]  /*1050*/  FFMA R20, R15.reuse, 4097, -R15 ;  /* 0x458008000f147823 */ /* 0x040fe2000000080f */
[C---:B------:R-:W-:Y:S01]  /*1060*/  FMUL R28, R14.reuse, R14 ;  /* 0x0000000e0e1c7220 */ /* 0x040fe20000400000 */
[C---:B------:R-:W-:Y:S01]  /*1070*/  FMUL R26, R15.reuse, R15 ;  /* 0x0000000f0f1a7220 */ /* 0x040fe20000400000 */
[C---:B------:R-:W-:Y:S01]  /*1080*/  FFMA R3, R14.reuse, 4097, -R3 ;  /* 0x458008000e037823 */ /* 0x040fe20000000803 */
[C---:B------:R-:W-:Y:S01]  /*1090*/  FFMA R17, R15.reuse, 4097, -R20 ;  /* 0x458008000f117823 */ /* 0x040fe20000000814 */
[C---:B------:R-:W-:Y:S01]  /*10a0*/  FMUL R21, R14.reuse, R13 ;  /* 0x0000000d0e157220 */ /* 0x040fe20000400000 */
[-C--:B------:R-:W-:Y:S01]  /*10b0*/  FMUL R32, R15, R0.reuse ;  /* 0x000000000f207220 */ /* 0x080fe20000400000 */
[----:B------:R-:W-:Y:S01]  /*10c0*/  FADD R22, R14, -R3 ;  /* 0x800000030e167221 */ /* 0x000fe20000000000 */
[----:B------:R-:W-:Y:S01]  /*10d0*/  FFMA R5, R3, R3, -R28 ;  /* 0x0000000303057223 */ /* 0x000fe2000000081c */
[----:B------:R-:W-:Y:S01]  /*10e0*/  FADD R20, R15, -R17 ;  /* 0x800000110f147221 */ /* 0x000fe20000000000 */
[----:B------:R-:W-:Y:S01]  /*10f0*/  FFMA R19, R17, R17, -R26 ;  /* 0x0000001111137223 */ /* 0x000fe2000000081a */
[----:B------:R-:W-:Y:S01]  /*1100*/  FFMA R32, R15, R0, R32 ;  /* 0x000000000f207223 */ /* 0x000fe20000000020 */
[----:B------:R-:W-:-:S02]  /*1110*/  FFMA R24, R3, R22, R5 ;  /* 0x0000001603187223 */ /* 0x000fc40000000005 */
[----:B------:R-:W-:Y:S02]  /*1120*/  FFMA R30, R17, R20, R19 ;  /* 0x00000014111e7223 */ /* 0x000fe40000000013 */
[----:B------:R-:W-:Y:S01]  /*1130*/  FFMA R5, R3, R22, R24 ;  /* 0x0000001603057223 */ /* 0x000fe20000000018 */
[----:B------:R-:W-:Y:S01]  /*1140*/  FFMA R24, R14, R13, R21 ;  /* 0x0000000d0e187223 */ /* 0x000fe20000000015 */
[----:B------:R-:W-:Y:S02]  /*1150*/  FFMA R19, R17, R20, R30 ;  /* 0x0000001411137223 */ /* 0x000fe4000000001e */
[----:B------:R-:W-:Y:S02]  /*1160*/  FFMA R5, R22, R22, R5 ;  /* 0x0000001616057223 */ /* 0x000fe40000000005 */
[----:B------:R-:W-:Y:S02]  /*1170*/  FFMA R19, R20, R20, R19 ;  /* 0x0000001414137223 */ /* 0x000fe40000000013 */
[----:B------:R-:W-:-:S02]  /*1180*/  FADD R5, R24, R5 ;  /* 0x0000000518057221 */ /* 0x000fc40000000000 */
[----:B------:R-:W-:Y:S02]  /*1190*/  FADD R19, R32, R19 ;  /* 0x0000001320137221 */ /* 0x000fe40000000000 */
[----:B------:R-:W-:Y:S02]  /*11a0*/  FADD R29, R28, R5 ;  /* 0x000000051c1d7221 */ /* 0x000fe40000000000 */
[----:B------:R-:W-:Y:S02]  /*11b0*/  FADD R34, R26, R19 ;  /* 0x000000131a227221 */ /* 0x000fe40000000000 */
[----:B------:R-:W-:Y:S02]  /*11c0*/  FADD R32, R28, -R29 ;  /* 0x8000001d1c207221 */ /* 0x000fe40000000000 */
[--C-:B------:R-:W-:Y:S01]  /*11d0*/  FADD R24, R29, R34.reuse ;  /* 0x000000221d187221 */ /* 0x100fe20000000000 */
[----:B------:R-:W-:Y:S01]  /*11e0*/  FADD R26, R26, -R34 ;  /* 0x800000221a1a7221 */ /* 0x000fe20000000000 */
[----:B------:R-:W-:-:S02]  /*11f0*/  FADD R32, R5, R32 ;  /* 0x0000002005207221 */ /* 0x000fc40000000000 */
[----:B------:R-:W-:Y:S01]  /*1200*/  FADD R21, -R29, R24 ;  /* 0x000000181d157221 */ /* 0x000fe20000000100 */
[----:B------:R-:W-:-:S03]  /*1210*/  FADD R25, R19, R26 ;  /* 0x0000001a13197221 */ /* 0x000fc60000000000 */
[--C-:B------:R-:W-:Y:S01]  /*1220*/  FADD R28, -R24, R21.reuse ;  /* 0x00000015181c7221 */ /* 0x100fe20000000100 */
[----:B------:R-:W-:Y:S01]  /*1230*/  FADD R21, R34, -R21 ;  /* 0x8000001522157221 */ /* 0x000fe20000000000 */
[C---:B------:R-:W-:Y:S02]  /*1240*/  FADD R5, R32.reuse, R25 ;  /* 0x0000001920057221 */ /* 0x040fe40000000000 */
[----:B------:R-:W-:Y:S02]  /*1250*/  FADD R28, R29, R28 ;  /* 0x0000001c1d1c7221 */ /* 0x000fe40000000000 */
[----:B------:R-:W-:Y:S02]  /*1260*/  FADD R26, -R32, R5 ;  /* 0x00000005201a7221 */ /* 0x000fe40000000100 */
[----:B------:R-:W-:-:S04]  /*1270*/  FADD R28, R21, R28 ;  /* 0x0000001c151c7221 */ /* 0x000fc80000000000 */
[C---:B------:R-:W-:Y:S01]  /*1280*/  FADD R19, R5.reuse, R28 ;  /* 0x0000001c05137221 */ /* 0x040fe20000000000 */
[--C-:B------:R-:W-:Y:S01]  /*1290*/  FADD R5, -R5, R26.reuse ;  /* 0x0000001a05057221 */ /* 0x100fe20000000100 */
[----:B------:R-:W-:Y:S02]  /*12a0*/  FADD R26, R25, -R26 ;  /* 0x8000001a191a7221 */ /* 0x000fe40000000000 */
[----:B------:R-:W-:Y:S01]  /*12b0*/  FADD R21, R24, R19 ;  /* 0x0000001318157221 */ /* 0x000fe20000000000 */
[----:B------:R-:W-:-:S03]  /*12c0*/  FADD R5, R32, R5 ;  /* 0x0000000520057221 */ /* 0x000fc60000000000 */
[----:B------:R-:W-:Y:S01]  /*12d0*/  FADD R24, R24, -R21 ;  /* 0x8000001518187221 */ /* 0x000fe20000000000 */
[----:B------:R-:W-:-:S03]  /*12e0*/  FADD R5, R26, R5 ;  /* 0x000000051a057221 */ /* 0x000fc60000000000 */
[----:B------:R-:W-:-:S04]  /*12f0*/  FADD R24, R19, R24 ;  /* 0x0000001813187221 */ /* 0x000fc80000000000 */
[----:B------:R-:W-:-:S04]  /*1300*/  FADD R24, R5, R24 ;  /* 0x0000001805187221 */ /* 0x000fc80000000000 */
[----:B------:R-:W-:-:S05]  /*1310*/  FADD R21, R21, R24 ;  /* 0x0000001815157221 */ /* 0x000fca0000000000 */
[----:B------:R-:W-:Y:S02]  /*1320*/  FSETP.GE.AND P0, PT, R21, R8, PT ;  /* 0x000000081500720b */ /* 0x000fe40003f06000 */
[----:B------:R-:W-:-:S11]  /*1330*/  MOV R21, R2 ;  /* 0x0000000200157202 */ /* 0x000fd60000000f00 */
[----:B------:R-:W-:Y:S05]  /*1340*/  @P0 BRA `(.L_x_5) ;  /* 0x0000000c006c0947 */ /* 0x000fea0003800000 */
[----:B------:R-:W-:Y:S01]  /*1350*/  FFMA R24, R27, 4097, -R27 ;  /* 0x458008001b187823 */ /* 0x000fe2000000081b */
[-C--:B------:R-:W-:Y:S01]  /*1360*/  FMUL R26, R15, R27.reuse ;  /* 0x0000001b0f1a7220 */ /* 0x080fe20000400000 */
[----:B------:R-:W-:Y:S01]  /*1370*/  FFMA R31, R16, 4097, -R16 ;  /* 0x45800800101f7823 */ /* 0x000fe20000000810 */
[----:B------:R-:W-:Y:S01]  /*1380*/  IADD3 R2, PT, PT, R2, 0x1, RZ ;  /* 0x0000000102027810 */ /* 0x000fe20007ffe0ff */
[C---:B------:R-:W-:Y:S01]  /*1390*/  FFMA R5, R27.reuse, 4097, -R24 ;  /* 0x458008001b057823 */ /* 0x040fe20000000818 */
[----:B------:R-:W-:Y:S01]  /*13a0*/  FMUL R24, R14, R27 ;  /* 0x0000001b0e187220 */ /* 0x000fe20000400000 */
[----:B------:R-:W-:Y:S01]  /*13b0*/  FFMA R31, R16, 4097, -R31 ;  /* 0x45800800101f7823 */ /* 0x000fe2000000081f */
[----:B0-----:R-:W-:Y:S01]  /*13c0*/  ISETP.NE.AND P0, PT, R2, UR6, PT ;  /* 0x0000000602007c0c */ /* 0x001fe2000bf05270 */
[----:B------:R-:W-:Y:S01]  /*13d0*/  FADD R23, R27, -R5 ;  /* 0x800000051b177221 */ /* 0x000fe20000000000 */
[-C--:B------:R-:W-:Y:S01]  /*13e0*/  FFMA R30, R17, R5.reuse, -R26 ;  /* 0x00000005111e7223 */ /* 0x080fe2000000081a */
[----:B------:R-:W-:-:S03]  /*13f0*/  FFMA R28, R3, R5, -R24 ;  /* 0x00000005031c7223 */ /* 0x000fc60000000818 */
[-C--:B------:R-:W-:Y:S01]  /*1400*/  FFMA R21, R17, R23.reuse, R30 ;  /* 0x0000001711157223 */ /* 0x080fe2000000001e */
[----:B------:R-:W-:Y:S01]  /*1410*/  FFMA R19, R3, R23, R28 ;  /* 0x0000001703137223 */ /* 0x000fe2000000001c */
[----:B------:R-:W-:Y:S01]  /*1420*/  FMUL R28, R0, R27 ;  /* 0x0000001b001c7220 */ /* 0x000fe20000400000 */
[----:B------:R-:W-:Y:S01]  /*1430*/  FMUL R30, R14, R16 ;  /* 0x000000100e1e7220 */ /* 0x000fe20000400000 */
[-C--:B------:R-:W-:Y:S01]  /*1440*/  FFMA R21, R20, R5.reuse, R21 ;  /* 0x0000000514157223 */ /* 0x080fe20000000015 */
[----:B------:R-:W-:Y:S01]  /*1450*/  FFMA R19, R22, R5, R19 ;  /* 0x0000000516137223 */ /* 0x000fe20000000013 */
[----:B------:R-:W-:Y:S01]  /*1460*/  FFMA R28, R15, R4, R28 ;  /* 0x000000040f1c7223 */ /* 0x000fe2000000001c */
[----:B------:R-:W-:Y:S01]  /*1470*/  FFMA R33, R3, R31, -R30 ;  /* 0x0000001f03217223 */ /* 0x000fe2000000081e */
[-C--:B------:R-:W-:Y:S01]  /*1480*/  FFMA R5, R20, R23.reuse, R21 ;  /* 0x0000001714057223 */ /* 0x080fe20000000015 */
[----:B------:R-:W-:Y:S01]  /*1490*/  FADD R21, R16, -R31 ;  /* 0x8000001f10157221 */ /* 0x000fe20000000000 */
[----:B------:R-:W-:Y:S01]  /*14a0*/  FFMA R23, R22, R23, R19 ;  /* 0x0000001716177223 */ /* 0x000fe20000000013 */
[----:B------:R-:W-:Y:S01]  /*14b0*/  FMUL R27, R13, R27 ;  /* 0x0000001b0d1b7220 */ /* 0x000fe20000400000 */
[----:B------:R-:W-:Y:S01]  /*14c0*/  FADD R5, R5, R28 ;  /* 0x0000001c05057221 */ /* 0x000fe20000000000 */
[----:B------:R-:W-:Y:S01]  /*14d0*/  FMUL R28, R15, R16 ;  /* 0x000000100f1c7220 */ /* 0x000fe20000400000 */
[----:B------:R-:W-:-:S03]  /*14e0*/  FFMA R33, R3, R21, R33 ;  /* 0x0000001503217223 */ /* 0x000fc60000000021 */
[----:B------:R-:W-:-:S04]  /*14f0*/  FFMA R36, R17, R31, -R28 ;  /* 0x0000001f11247223 */ /* 0x000fc8000000081c */
[----:B------:R-:W-:Y:S01]  /*1500*/  FFMA R19, R17, R21, R36 ;  /* 0x0000001511137223 */ /* 0x000fe20000000024 */
[----:B------:R-:W-:-:S03]  /*1510*/  FFMA R36, R22, R31, R33 ;  /* 0x0000001f16247223 */ /* 0x000fc60000000021 */
[----:B------:R-:W-:Y:S01]  /*1520*/  FFMA R19, R20, R31, R19 ;  /* 0x0000001f14137223 */ /* 0x000fe20000000013 */
[-C--:B------:R-:W-:Y:S01]  /*1530*/  FMUL R31, R13, R16.reuse ;  /* 0x000000100d1f7220 */ /* 0x080fe20000400000 */
[-C--:B------:R-:W-:Y:S01]  /*1540*/  FFMA R33, R22, R21.reuse, R36 ;  /* 0x0000001516217223 */ /* 0x080fe20000000024 */
[----:B------:R-:W-:Y:S01]  /*1550*/  FMUL R16, R0, R16 ;  /* 0x0000001000107220 */ /* 0x000fe20000400000 */
[----:B------:R-:W-:Y:S01]  /*1560*/  FFMA R21, R20, R21, R19 ;  /* 0x0000001514157223 */ /* 0x000fe20000000013 */
[-C--:B------:R-:W-:Y:S01]  /*1570*/  FFMA R31, R14, R18.reuse, R31 ;  /* 0x000000120e1f7223 */ /* 0x080fe2000000001f */
[----:B------:R-:W-:Y:S01]  /*1580*/  FADD R19, R26, R5 ;  /* 0x000000051a137221 */ /* 0x000fe20000000000 */
[----:B------:R-:W-:Y:S01]  /*1590*/  FFMA R18, R15, R18, R16 ;  /* 0x000000120f127223 */ /* 0x000fe20000000010 */
[-C--:B------:R-:W-:Y:S01]  /*15a0*/  FMUL R16, R14, R15.reuse ;  /* 0x0000000f0e107220 */ /* 0x080fe20000400000 */
[----:B------:R-:W-:Y:S01]  /*15b0*/  FADD R33, R33, R31 ;  /* 0x0000001f21217221 */ /* 0x000fe20000000000 */
[----:B------:R-:W-:Y:S01]  /*15c0*/  FADD R26, R26, -R19 ;  /* 0x800000131a1a7221 */ /* 0x000fe20000000000 */
[----:B------:R-:W-:Y:S01]  /*15d0*/  FMUL R0, R14, R0 ;  /* 0x000000000e007220 */ /* 0x000fe20000400000 */
[----:B------:R-:W-:Y:S01]  /*15e0*/  FADD R21, R21, R18 ;  /* 0x0000001215157221 */ /* 0x000fe20000000000 */
[----:B------:R-:W-:Y:S01]  /*15f0*/  FADD R31, R30, R33 ;  /* 0x000000211e1f7221 */ /* 0x000fe20000000000 */
[----:B------:R-:W-:Y:S01]  /*1600*/  FADD R26, R5, R26 ;  /* 0x0000001a051a7221 */ /* 0x000fe20000000000 */
[----:B------:R-:W-:-:S02]  /*1610*/  FFMA R18, R13, R15, R0 ;  /* 0x0000000f0d127223 */ /* 0x000fc40000000000 */
[----:B------:R-:W-:-:S04]  /*1620*/  FADD R30, R30, -R31 ;  /* 0x8000001f1e1e7221 */ /* 0x000fc80000000000 */
[----:B------:R-:W-:Y:S01]  /*1630*/  FADD R33, R33, R30 ;  /* 0x0000001e21217221 */ /* 0x000fe20000000000 */
[----:B------:R-:W-:-:S04]  /*1640*/  FADD R30, R31, R19 ;  /* 0x000000131f1e7221 */ /* 0x000fc80000000000 */
[----:B------:R-:W-:-:S04]  /*1650*/  FADD R5, -R31, R30 ;  /* 0x0000001e1f057221 */ /* 0x000fc80000000100 */
[--C-:B------:R-:W-:Y:S01]  /*1660*/  FADD R36, R30, -R5.reuse ;  /* 0x800000051e247221 */ /* 0x100fe20000000000 */
[----:B------:R-:W-:-:S03]  /*1670*/  FADD R5, R19, -R5 ;  /* 0x8000000513057221 */ /* 0x000fc60000000000 */
[----:B------:R-:W-:-:S04]  /*1680*/  FADD R36, R31, -R36 ;  /* 0x800000241f247221 */ /* 0x000fc80000000000 */
[----:B------:R-:W-:Y:S01]  /*1690*/  FADD R31, R5, R36 ;  /* 0x00000024051f7221 */ /* 0x000fe20000000000 */
[----:B------:R-:W-:-:S04]  /*16a0*/  FADD R36, R33, R26 ;  /* 0x0000001a21247221 */ /* 0x000fc80000000000 */
[----:B------:R-:W-:-:S04]  /*16b0*/  FADD R5, -R33, R36 ;  /* 0x0000002421057221 */ /* 0x000fc80000000100 */
[--C-:B------:R-:W-:Y:S01]  /*16c0*/  FADD R19, R36, -R5.reuse ;  /* 0x8000000524137221 */ /* 0x100fe20000000000 */
[----:B------:R-:W-:Y:S01]  /*16d0*/  FADD R26, R26, -R5 ;  /* 0x800000051a1a7221 */ /* 0x000fe20000000000 */
[----:B------:R-:W-:Y:S01]  /*16e0*/  FADD R5, R36, R31 ;  /* 0x0000001f24057221 */ /* 0x000fe20000000000 */
[----:B------:R-:W-:Y:S01]  /*16f0*/  FADD R36, R29, -R34 ;  /* 0x800000221d247221 */ /* 0x000fe20000000000 */
[----:B------:R-:W-:-:S03]  /*1700*/  FADD R19, R33, -R19 ;  /* 0x8000001321137221 */ /* 0x000fc60000000000 */
[----:B------:R-:W-:Y:S01]  /*1710*/  FADD R33, -R29, R36 ;  /* 0x000000241d217221 */ /* 0x000fe20000000100 */
[----:B------:R-:W-:-:S03]  /*1720*/  FADD R19, R26, R19 ;  /* 0x000000131a137221 */ /* 0x000fc60000000000 */
[--C-:B------:R-:W-:Y:S01]  /*1730*/  FADD R31, -R34, -R33.reuse ;  /* 0x80000021221f7221 */ /* 0x100fe20000000100 */
[----:B------:R-:W-:-:S04]  /*1740*/  FADD R34, -R36, R33 ;  /* 0x0000002124227221 */ /* 0x000fc80000000100 */
[----:B------:R-:W-:Y:S01]  /*1750*/  FADD R29, R29, R34 ;  /* 0x000000221d1d7221 */ /* 0x000fe20000000000 */
[----:B------:R-:W-:Y:S01]  /*1760*/  FFMA R34, R14, R4, R27 ;  /* 0x000000040e227223 */ /* 0x000fe2000000001b */
[----:B------:R-:W-:Y:S02]  /*1770*/  FADD R14, R28, R21 ;  /* 0x000000151c0e7221 */ /* 0x000fe40000000000 */
[----:B------:R-:W-:Y:S01]  /*1780*/  FADD R27, R31, R29 ;  /* 0x0000001d1f1b7221 */ /* 0x000fe20000000000 */
[----:B------:R-:W-:Y:S01]  /*1790*/  FADD R29, R32, -R25 ;  /* 0x80000019201d7221 */ /* 0x000fe20000000000 */
[----:B------:R-:W-:-:S03]  /*17a0*/  FADD R23, R23, R34 ;  /* 0x0000002217177221 */ /* 0x000fc60000000000 */
[----:B------:R-:W-:Y:S01]  /*17b0*/  FADD R4, -R32, R29 ;  /* 0x0000001d20047221 */ /* 0x000fe20000000100 */
[C---:B------:R-:W-:Y:S01]  /*17c0*/  FADD R13, R24.reuse, R23 ;  /* 0x00000017180d7221 */ /* 0x040fe20000000000 */
[C---:B------:R-:W-:Y:S02]  /*17d0*/  FADD R27, R29.reuse, R27 ;  /* 0x0000001b1d1b7221 */ /* 0x040fe40000000000 */
[--C-:B------:R-:W-:Y:S01]  /*17e0*/  FADD R31, -R29, R4.reuse ;  /* 0x000000041d1f7221 */ /* 0x100fe20000000100 */
[----:B------:R-:W-:Y:S01]  /*17f0*/  FADD R25, -R25, -R4 ;  /* 0x8000000419197221 */ /* 0x000fe20000000100 */
[----:B------:R-:W-:Y:S01]  /*1800*/  FADD R24, R24, -R13 ;  /* 0x8000000d18187221 */ /* 0x000fe20000000000 */
[----:B------:R-:W-:Y:S01]  /*1810*/  FADD R0, R13, -R14 ;  /* 0x8000000e0d007221 */ /* 0x000fe20000000000 */
[----:B------:R-:W-:Y:S01]  /*1820*/  FADD R4, R32, R31 ;  /* 0x0000001f20047221 */ /* 0x000fe20000000000 */
[----:B------:R-:W-:-:S03]  /*1830*/  FADD R15, R36, R27 ;  /* 0x0000001b240f7221 */ /* 0x000fc60000000000 */
[----:B------:R-:W-:Y:S01]  /*1840*/  FADD R4, R25, R4 ;  /* 0x0000000419047221 */ /* 0x000fe20000000000 */
[----:B------:R-:W-:Y:S01]  /*1850*/  FFMA R25, R3, R17, -R16 ;  /* 0x0000001103197223 */ /* 0x000fe20000000810 */
[----:B------:R-:W-:-:S03]  /*1860*/  FADD R36, R36, -R15 ;  /* 0x8000000f24247221 */ /* 0x000fc60000000000 */
[----:B------:R-:W-:Y:S01]  /*1870*/  FFMA R25, R3, R20, R25 ;  /* 0x0000001403197223 */ /* 0x000fe20000000019 */
[----:B------:R-:W-:Y:S01]  /*1880*/  FADD R3, R23, R24 ;  /* 0x0000001817037221 */ /* 0x000fe20000000000 */
[----:B------:R-:W-:Y:S01]  /*1890*/  FADD R23, -R13, R0 ;  /* 0x000000000d177221 */ /* 0x000fe20000000100 */
[----:B------:R-:W-:Y:S01]  /*18a0*/  FADD R27, R27, R36 ;  /* 0x000000241b1b7221 */ /* 0x000fe20000000000 */
[----:B------:R-:W-:-:S04]  /*18b0*/  FFMA R25, R22, R17, R25 ;  /* 0x0000001116197223 */ /* 0x000fc80000000019 */
[----:B------:R-:W-:Y:S01]  /*18c0*/  FFMA R25, R22, R20, R25 ;  /* 0x0000001416197223 */ /* 0x000fe20000000019 */
[----:B------:R-:W-:-:S03]  /*18d0*/  FADD R20, R28, -R14 ;  /* 0x8000000e1c147221 */ /* 0x000fc60000000000 */
[----:B------:R-:W-:Y:S01]  /*18e0*/  FADD R25, R18, R25 ;  /* 0x0000001912197221 */ /* 0x000fe20000000000 */
[--C-:B------:R-:W-:Y:S01]  /*18f0*/  FADD R18, R0, -R23.reuse ;  /* 0x8000001700127221 */ /* 0x100fe20000000000 */
[----:B------:R-:W-:Y:S01]  /*1900*/  FADD R20, R21, R20 ;  /* 0x0000001415147221 */ /* 0x000fe20000000000 */
[----:B------:R-:W-:Y:S01]  /*1910*/  FADD R23, -R14, -R23 ;  /* 0x800000170e177221 */ /* 0x000fe20000000100 */
[----:B------:R-:W-:Y:S01]  /*1920*/  FADD R17, R16, R25 ;  /* 0x0000001910117221 */ /* 0x000fe20000000000 */
[----:B------:R-:W-:-:S03]  /*1930*/  FADD R18, R13, -R18 ;  /* 0x800000120d127221 */ /* 0x000fc60000000000 */
[----:B------:R-:W-:Y:S01]  /*1940*/  FADD R14, R16, -R17 ;  /* 0x80000011100e7221 */ /* 0x000fe20000000000 */
[----:B------:R-:W-:Y:S01]  /*1950*/  FADD R16, R3, -R20 ;  /* 0x8000001403107221 */ /* 0x000fe20000000000 */
[----:B------:R-:W-:Y:S01]  /*1960*/  FADD R23, R23, R18 ;  /* 0x0000001217177221 */ /* 0x000fe20000000000 */
[----:B------:R-:W-:Y:S01]  /*1970*/  FADD R18, R4, R27 ;  /* 0x0000001b04127221 */ /* 0x000fe20000000000 */
[----:B------:R-:W-:Y:S01]  /*1980*/  FFMA R4, R17, 4097, -R17 ;  /* 0x4580080011047823 */ /* 0x000fe20000000811 */
[----:B------:R-:W-:Y:S01]  /*1990*/  FADD R13, -R3, R16 ;  /* 0x00000010030d7221 */ /* 0x000fe20000000100 */
[C---:B------:R-:W-:Y:S01]  /*19a0*/  FADD R23, R16.reuse, R23 ;  /* 0x0000001710177221 */ /* 0x040fe20000000000 */
[----:B------:R-:W-:Y:S01]  /*19b0*/  FADD R14, R25, R14 ;  /* 0x0000000e190e7221 */ /* 0x000fe20000000000 */
[----:B------:R-:W-:Y:S01]  /*19c0*/  FFMA R24, R17, 4097, -R4 ;  /* 0x4580080011187823 */ /* 0x000fe20000000804 */
[--C-:B------:R-:W-:Y:S01]  /*19d0*/  FADD R16, R16, -R13.reuse ;  /* 0x8000000d10107221 */ /* 0x100fe20000000000 */
[----:B------:R-:W-:Y:S01]  /*19e0*/  FADD R20, -R20, -R13 ;  /* 0x8000000d14147221 */ /* 0x000fe20000000100 */
[----:B------:R-:W-:Y:S01]  /*19f0*/  FADD R13, R0, R23 ;  /* 0x00000017000d7221 */ /* 0x000fe20000000000 */
[----:B------:R-:W-:Y:S01]  /*1a00*/  FADD R28, R24, R24 ;  /* 0x00000018181c7221 */ /* 0x000fe20000000000 */
[----:B------:R-:W-:Y:S01]  /*1a10*/  FADD R21, R3, -R16 ;  /* 0x8000001003157221 */ /* 0x000fe20000000000 */
[C---:B------:R-:W-:Y:S01]  /*1a20*/  FADD R3, R17.reuse, R17 ;  /* 0x0000001111037221 */ /* 0x040fe20000000000 */
[----:B------:R-:W-:Y:S01]  /*1a30*/  FADD R4, R0, -R13 ;  /* 0x8000000d00047221 */ /* 0x000fe20000000000 */
[----:B------:R-:W-:Y:S01]  /*1a40*/  FADD R25, R17, -R24 ;  /* 0x8000001811197221 */ /* 0x000fe20000000000 */
[----:B------:R-:W-:Y:S01]  /*1a50*/  FADD R16, R20, R21 ;  /* 0x0000001514107221 */ /* 0x000fe20000000000 */
[----:B------:R-:W-:Y:S01]  /*1a60*/  FADD R0, -R3, R28 ;  /* 0x0000001c03007221 */ /* 0x000fe20000000100 */
[----:B------:R-:W-:Y:S01]  /*1a70*/  FADD R23, R23, R4 ;  /* 0x0000000417177221 */ /* 0x000fe20000000000 */
[----:B------:R-:W-:-:S02]  /*1a80*/  FADD R22, R15, R18 ;  /* 0x000000120f167221 */ /* 0x000fc40000000000 */
[----:B------:R-:W-:Y:S01]  /*1a90*/  FFMA R0, RZ, R24, R0 ;  /* 0x00000018ff007223 */ /* 0x000fe20000000000 */
[----:B------:R-:W-:Y:S01]  /*1aa0*/  FADD R16, R16, R23 ;  /* 0x0000001710107221 */ /* 0x000fe20000000000 */
[--C-:B------:R-:W-:Y:S01]  /*1ab0*/  FADD R17, R15, -R22.reuse ;  /* 0x800000160f117221 */ /* 0x100fe20000000000 */
[----:B------:R-:W-:Y:S01]  /*1ac0*/  FADD R4, R9, R22 ;  /* 0x0000001609047221 */ /* 0x000fe20000000000 */
[----:B------:R-:W-:Y:S01]  /*1ad0*/  FFMA R0, R25, 2, R0 ;  /* 0x4000000019007823 */ /* 0x000fe20000000000 */
[C---:B------:R-:W-:Y:S01]  /*1ae0*/  FADD R20, R13.reuse, R16 ;  /* 0x000000100d147221 */ /* 0x040fe20000000000 */
[----:B------:R-:W-:Y:S01]  /*1af0*/  FADD R17, R18, R17 ;  /* 0x0000001112117221 */ /* 0x000fe20000000000 */
[----:B------:R-:W-:Y:S01]  /*1b00*/  FADD R23, -R22, R4 ;  /* 0x0000000416177221 */ /* 0x000fe20000000100 */
[----:B------:R-:W-:Y:S01]  /*1b10*/  FFMA R25, RZ, R25, R0 ;  /* 0x00000019ff197223 */ /* 0x000fe20000000000 */
[--C-:B------:R-:W-:Y:S01]  /*1b20*/  FFMA R15, R20, 4097, -R20.reuse ;  /* 0x45800800140f7823 */ /* 0x100fe20000000814 */
[--C-:B------:R-:W-:Y:S01]  /*1b30*/  FADD R13, R13, -R20.reuse ;  /* 0x800000140d0d7221 */ /* 0x100fe20000000000 */
[----:B------:R-:W-:Y:S01]  /*1b40*/  FADD R21, -R4, R23 ;  /* 0x0000001704157221 */ /* 0x000fe20000000100 */
[----:B------:R-:W-:Y:S01]  /*1b50*/  FFMA R18, R14, 2, R25 ;  /* 0x400000000e127823 */ /* 0x000fe20000000019 */
[C---:B------:R-:W-:Y:S01]  /*1b60*/  FFMA R25, R20.reuse, 4097, -R15 ;  /* 0x4580080014197823 */ /* 0x040fe2000000080f */
[----:B------:R-:W-:Y:S01]  /*1b70*/  FADD R14, R20, R20 ;  /* 0x00000014140e7221 */ /* 0x000fe20000000000 */
[----:B------:R-:W-:Y:S01]  /*1b80*/  FADD R24, R22, R21 ;  /* 0x0000001516187221 */ /* 0x000fe20000000000 */
[----:B------:R-:W-:Y:S01]  /*1b90*/  FADD R22, R10, R17 ;  /* 0x000000110a167221 */ /* 0x000fe20000000000 */
[----:B------:R-:W-:Y:S01]  /*1ba0*/  FADD R27, R25, R25 ;  /* 0x00000019191b7221 */ /* 0x000fe20000000000 */
[----:B------:R-:W-:Y:S01]  /*1bb0*/  FADD R15, R30, R5 ;  /* 0x000000051e0f7221 */ /* 0x000fe20000000000 */
[----:B------:R-:W-:Y:S01]  /*1bc0*/  FADD R23, R9, -R23 ;  /* 0x8000001709177221 */ /* 0x000fe20000000000 */
[----:B------:R-:W-:Y:S01]  /*1bd0*/  FADD R21, -R17, R22 ;  /* 0x0000001611157221 */ /* 0x000fe20000000100 */
[----:B------:R-:W-:Y:S01]  /*1be0*/  FADD R0, -R14, R27 ;  /* 0x0000001b0e007221 */ /* 0x000fe20000000100 */
[----:B------:R-:W-:Y:S01]  /*1bf0*/  FADD R30, R30, -R15 ;  /* 0x8000000f1e1e7221 */ /* 0x000fe20000000000 */
[----:B------:R-:W-:Y:S01]  /*1c00*/  FADD R23, R23, R24 ;  /* 0x0000001817177221 */ /* 0x000fe20000000000 */
[----:B------:R-:W-:Y:S01]  /*1c10*/  FADD R26, -R22, R21 ;  /* 0x00000015161a7221 */ /* 0x000fe20000000100 */
[----:B------:R-:W-:Y:S01]  /*1c20*/  FFMA R0, RZ, R25, R0 ;  /* 0x00000019ff007223 */ /* 0x000fe20000000000 */
[----:B------:R-:W-:Y:S01]  /*1c30*/  FADD R25, R20, -R25 ;  /* 0x8000001914197221 */ /* 0x000fe20000000000 */
[----:B------:R-:W-:Y:S01]  /*1c40*/  FADD R30, R5, R30 ;  /* 0x0000001e051e7221 */ /* 0x000fe20000000000 */
[----:B------:R-:W-:Y:S01]  /*1c50*/  FADD R5, R10, -R21 ;  /* 0x800000150a057221 */ /* 0x000fe20000000000 */
[----:B------:R-:W-:Y:S01]  /*1c60*/  FADD R20, R3, R18 ;  /* 0x0000001203147221 */ /* 0x000fe20000000000 */
[----:B------:R-:W-:Y:S01]  /*1c70*/  FFMA R0, R25, 2, R0 ;  /* 0x4000000019007823 */ /* 0x000fe20000000000 */
[----:B------:R-:W-:Y:S01]  /*1c80*/  FADD R21, R16, R13 ;  /* 0x0000000d10157221 */ /* 0x000fe20000000000 */
[----:B------:R-:W-:Y:S01]  /*1c90*/  FADD R26, R17, R26 ;  /* 0x0000001a111a7221 */ /* 0x000fe20000000000 */
[----:B------:R-:W-:Y:S01]  /*1ca0*/  FADD R17, R22, R23 ;  /* 0x0000001716117221 */ /* 0x000fe20000000000 */
[----:B------:R-:W-:Y:S01]  /*1cb0*/  FFMA R0, RZ, R25, R0 ;  /* 0x00000019ff007223 */ /* 0x000fe20000000000 */
[----:B------:R-:W-:Y:S01]  /*1cc0*/  FADD R13, R11, R20 ;  /* 0x000000140b0d7221 */ /* 0x000fe20000000000 */
[----:B------:R-:W-:Y:S01]  /*1cd0*/  FADD R26, R5, R26 ;  /* 0x0000001a051a7221 */ /* 0x000fe20000000000 */
[----:B------:R-:W-:Y:S01]  /*1ce0*/  FADD R5, R4, R17 ;  /* 0x0000001104057221 */ /* 0x000fe20000000000 */
[----:B------:R-:W-:Y:S01]  /*1cf0*/  FFMA R21, R21, 2, R0 ;  /* 0x4000000015157823 */ /* 0x000fe20000000000 */
[----:B------:R-:W-:Y:S01]  /*1d00*/  FADD R24, -R20, R13 ;  /* 0x0000000d14187221 */ /* 0x000fe20000000100 */
[----:B------:R-:W-:Y:S01]  /*1d10*/  FADD R22, R19, R30 ;  /* 0x0000001e13167221 */ /* 0x000fe20000000000 */
[----:B------:R-:W-:Y:S01]  /*1d20*/  FADD R19, R3, -R20 ;  /* 0x8000001403137221 */ /* 0x000fe20000000000 */
[----:B------:R-:W-:Y:S01]  /*1d30*/  FADD R0, R14, R21 ;  /* 0x000000150e007221 */ /* 0x000fe20000000000 */
[----:B------:R-:W-:Y:S01]  /*1d40*/  FADD R4, R4, -R5 ;  /* 0x8000000504047221 */ /* 0x000fe20000000000 */
[----:B------:R-:W-:Y:S01]  /*1d50*/  FADD R23, R13, -R24 ;  /* 0x800000180d177221 */ /* 0x000fe20000000000 */
[----:B------:R-:W-:Y:S01]  /*1d60*/  FADD R19, R18, R19 ;  /* 0x0000001312137221 */ /* 0x000fe20000000000 */
[----:B------:R-:W-:Y:S01]  /*1d70*/  FADD R3, R0, 1 ;  /* 0x3f80000000037421 */ /* 0x000fe20000000000 */
[----:B------:R-:W-:Y:S01]  /*1d80*/  FADD R17, R17, R4 ;  /* 0x0000000411117221 */ /* 0x000fe20000000000 */
[----:B------:R-:W-:Y:S01]  /*1d90*/  FADD R23, R20, -R23 ;  /* 0x8000001714177221 */ /* 0x000fe20000000000 */
[----:B------:R-:W-:Y:S01]  /*1da0*/  FADD R24, R11, -R24 ;  /* 0x800000180b187221 */ /* 0x000fe20000000000 */
[----:B------:R-:W-:Y:S01]  /*1db0*/  FADD R18, -R0, R3 ;  /* 0x0000000300127221 */ /* 0x000fe20000000100 */
[----:B------:R-:W-:Y:S01]  /*1dc0*/  FADD R16, R15, R22 ;  /* 0x000000160f107221 */ /* 0x000fe20000000000 */
[----:B------:R-:W-:Y:S01]  /*1dd0*/  FADD R4, R26, R17 ;  /* 0x000000111a047221 */ /* 0x000fe20000000000 */
[----:B------:R-:W-:Y:S01]  /*1de0*/  FADD R27, R24, R23 ;  /* 0x00000017181b7221 */ /* 0x000fe20000000000 */
[----:B------:R-:W-:Y:S01]  /*1df0*/  FADD R17, R3, -R18 ;  /* 0x8000001203117221 */ /* 0x000fe20000000000 */
[----:B------:R-:W-:Y:S01]  /*1e00*/  FFMA R23, R16, 4097, -R16 ;  /* 0x4580080010177823 */ /* 0x000fe20000000810 */
[----:B------:R-:W-:Y:S01]  /*1e10*/  FADD R20, R12, R19 ;  /* 0x000000130c147221 */ /* 0x000fe20000000000 */
[----:B------:R-:W-:Y:S01]  /*1e20*/  FADD R14, R14, -R0 ;  /* 0x800000000e0e7221 */ /* 0x000fe20000000000 */
[----:B------:R-:W-:Y:S01]  /*1e30*/  FADD R17, R0, -R17 ;  /* 0x8000001100117221 */ /* 0x000fe20000000000 */
[----:B------:R-:W-:Y:S01]  /*1e40*/  FADD R18, -R18, 1 ;  /* 0x3f80000012127421 */ /* 0x000fe20000000100 */
[----:B------:R-:W-:Y:S01]  /*1e50*/  FFMA R23, R16, 4097, -R23 ;  /* 0x4580080010177823 */ /* 0x000fe20000000817 */
[----:B------:R-:W-:Y:S01]  /*1e60*/  FADD R25, -R19, R20 ;  /* 0x0000001413197221 */ /* 0x000fe20000000100 */
[----:B------:R-:W-:Y:S01]  /*1e70*/  FADD R14, R21, R14 ;  /* 0x0000000e150e7221 */ /* 0x000fe20000000000 */
[--C-:B------:R-:W-:Y:S01]  /*1e80*/  FADD R15, R15, -R16.reuse ;  /* 0x800000100f0f7221 */ /* 0x100fe20000000000 */
[----:B------:R-:W-:Y:S01]  /*1e90*/  FADD R21, R18, R17 ;  /* 0x0000001112157221 */ /* 0x000fe20000000000 */
[----:B------:R-:W-:Y:S01]  /*1ea0*/  FADD R17, R16, R16 ;  /* 0x0000001010117221 */ /* 0x000fe20000000000 */
[----:B------:R-:W-:Y:S01]  /*1eb0*/  FADD R0, R23, R23 ;  /* 0x0000001717007221 */ /* 0x000fe20000000000 */
[----:B------:R-:W-:Y:S01]  /*1ec0*/  FADD R18, R20, -R25 ;  /* 0x8000001914127221 */ /* 0x000fe20000000000 */
[----:B------:R-:W-:Y:S01]  /*1ed0*/  FADD R15, R22, R15 ;  /* 0x0000000f160f7221 */ /* 0x000fe20000000000 */
[----:B------:R-:W-:Y:S01]  /*1ee0*/  FADD R22, R20, R27 ;  /* 0x0000001b14167221 */ /* 0x000fe20000000000 */
[----:B------:R-:W-:Y:S01]  /*1ef0*/  FADD R0, -R17, R0 ;  /* 0x0000000011007221 */ /* 0x000fe20000000100 */
[----:B------:R-:W-:Y:S01]  /*1f00*/  FADD R20, R19, -R18 ;  /* 0x8000001213147221 */ /* 0x000fe20000000000 */
[----:B------:R-:W-:Y:S01]  /*1f10*/  FADD R25, R12, -R25 ;  /* 0x800000190c197221 */ /* 0x000fe20000000000 */
[----:B------:R-:W-:Y:S01]  /*1f20*/  FADD R18, R14, R21 ;  /* 0x000000150e127221 */ /* 0x000fe20000000000 */
[----:B------:R-:W-:Y:S01]  /*1f30*/  FADD R14, R13, R22 ;  /* 0x000000160d0e7221 */ /* 0x000fe20000000000 */
[----:B------:R-:W-:Y:S01]  /*1f40*/  FADD R19, R16, -R23 ;  /* 0x8000001710137221 */ /* 0x000fe20000000000 */
[----:B------:R-:W-:Y:S01]  /*1f50*/  FFMA R0, RZ, R23, R0 ;  /* 0x00000017ff007223 */ /* 0x000fe20000000000 */
[----:B------:R-:W-:Y:S01]  /*1f60*/  FADD R25, R25, R20 ;  /* 0x0000001419197221 */ /* 0x000fe20000000000 */
[----:B------:R-:W-:Y:S01]  /*1f70*/  FADD R20, R3, R18 ;  /* 0x0000001203147221 */ /* 0x000fe20000000000 */
[----:B------:R-:W-:Y:S01]  /*1f80*/  FADD R13, R13, -R14 ;  /* 0x8000000e0d0d7221 */ /* 0x000fe20000000000 */
[----:B------:R-:W-:-:S02]  /*1f90*/  FFMA R0, R19, 2, R0 ;  /* 0x4000000013007823 */ /* 0x000fc40000000000 */
[----:B------:R-:W-:Y:S01]  /*1fa0*/  FADD R3, R3, -R20 ;  /* 0x8000001403037221 */ /* 0x000fe20000000000 */
[----:B------:R-:W-:Y:S01]  /*1fb0*/  FADD R16, R22, R13 ;  /* 0x0000000d16107221 */ /* 0x000fe20000000000 */
[----:B------:R-:W-:Y:S01]  /*1fc0*/  FFMA R0, RZ, R19, R0 ;  /* 0x00000013ff007223 */ /* 0x000fe20000000000 */
[----:B------:R-:W-:Y:S01]  /*1fd0*/  FADD R22, R5, R4 ;  /* 0x0000000405167221 */ /* 0x000fe20000000000 */
[----:B------:R-:W-:Y:S01]  /*1fe0*/  FADD R3, R18, R3 ;  /* 0x0000000312037221 */ /* 0x000fe20000000000 */
[----:B------:R-:W-:Y:S01]  /*1ff0*/  FADD R25, R25, R16 ;  /* 0x0000001019197221 */ /* 0x000fe20000000000 */
[----:B------:R-:W-:Y:S01]  /*2000*/  FFMA R18, R15, 2, R0 ;  /* 0x400000000f127823 */ /* 0x000fe20000000000 */
[----:B------:R-:W-:Y:S01]  /*2010*/  FADD R5, R5, -R22 ;  /* 0x8000001605057221 */ /* 0x000fe20000000000 */
[----:B------:R-:W-:Y:S01]  /*2020*/  FADD R27, R20, R3 ;  /* 0x00000003141b7221 */ /* 0x000fe20000000000 */
[----:B------:R-:W-:Y:S01]  /*2030*/  FADD R15, R14, R25 ;  /* 0x000000190e0f7221 */ /* 0x000fe20000000000 */
[C---:B------:R-:W-:Y:S01]  /*2040*/  FADD R16, R17.reuse, R18 ;  /* 0x0000001211107221 */ /* 0x040fe20000000000 */
[----:B------:R-:W-:Y:S01]  /*2050*/  FADD R13, R4, R5 ;  /* 0x00000005040d7221 */ /* 0x000fe20000000000 */
[----:B------:R-:W-:Y:S01]  /*2060*/  FADD R20, R20, -R27 ;  /* 0x8000001b14147221 */ /* 0x000fe20000000000 */
[----:B------:R-:W-:Y:S01]  /*2070*/  FADD R0, R14, -R15 ;  /* 0x8000000f0e007221 */ /* 0x000fe20000000000 */
[----:B------:R-:W-:Y:S01]  /*2080*/  FADD R17, R17, -R16 ;  /* 0x8000001011117221 */ /* 0x000fe20000000000 */
[----:B------:R-:W-:Y:S01]  /*2090*/  MOV R14, R22 ;  /* 0x00000016000e7202 */ /* 0x000fe20000000f00 */
[----:B------:R-:W-:Y:S01]  /*20a0*/  FADD R4, R3, R20 ;  /* 0x0000001403047221 */ /* 0x000fe20000000000 */
[----:B------:R-:W-:Y:S01]  /*20b0*/  FADD R0, R25, R0 ;  /* 0x0000000019007221 */ /* 0x000fe20000000000 */
[----:B------:R-:W-:Y:S01]  /*20c0*/  FADD R18, R18, R17 ;  /* 0x0000001112127221 */ /* 0x000fe20000000000 */
[----:B------:R-:W-:Y:S06]  /*20d0*/  @P0 BRA `(.L_x_6) ;  /* 0xffffffec00d80947 */ /* 0x000fec000383ffff */
[----:B------:R-:W0:Y:S02]  /*20e0*/  LDCU UR7, c[0x0][0x3f0] ;  /* 0x00007e00ff0777ac */ /* 0x000e240008000800 */
[----:B0-----:R-:W-:-:S07]  /*20f0*/  MOV R21, UR7 ;  /* 0x0000000700157c02 */ /* 0x001fce0008000f00 */
.L_x_5:
[----:B01----:R-:W-:Y:S05]  /*2100*/  BSYNC.RECONVERGENT B1 ;  /* 0x0000000000017941 */ /* 0x003fea0003800200 */
.L_x_4:
[----:B------:R0:W1:Y:S08]  /*2110*/  F2F.F64.F32 R2, R27 ;  /* 0x0000001b00027310 */ /* 0x0000700000201800 */
[----:B------:R-:W2:Y:S08]  /*2120*/  F2F.F64.F32 R4, R4 ;  /* 0x0000000400047310 */ /* 0x000eb00000201800 */
[----:B------:R-:W3:Y:S08]  /*2130*/  F2F.F64.F32 R16, R16 ;  /* 0x0000001000107310 */ /* 0x000ef00000201800 */
[----:B012---:R-:W4:Y:S02]  /*2140*/  F2F.F64.F32 R18, R18 ;  /* 0x0000001200127310 */ /* 0x007f240000201800 */
.L_x_2:
[----:B012---:R-:W-:Y:S05]  /*2150*/  BSYNC.RECONVERGENT B0 ;  /* 0x0000000000007941 */ /* 0x007fea0003800200 */
.L_x_0:
[----:B------:R-:W0:Y:S01]  /*2160*/  LDC R20, c[0x0][0x3a8] ;  /* 0x0000ea00ff147b82 */ /* 0x000e220000000800 */
[----:B------:R-:W2:Y:S01]  /*2170*/  LDCU UR8, c[0x0][0x3b8] ;  /* 0x00007700ff0877ac */ /* 0x000ea20008000800 */
[----:B------:R-:W-:Y:S06]  /*2180*/  F2F.F64.F32 R24, R14 ;  /* 0x0000000e00187310 */ /* 0x000fec0000201800 */
[----:B------:R-:W5:Y:S02]  /*2190*/  LDC.64 R22, c[0x0][0x380] ;  /* 0x0000e000ff167b82 */ /* 0x000f640000000a00 */
[----:B------:R-:W1:Y:S06]  /*21a0*/  F2F.F64.F32 R12, R13 ;  /* 0x0000000d000c7310 */ /* 0x000e6c0000201800 */
[----:B------:R-:W3:Y:S02]  /*21b0*/  LDC.64 R10, c[0x0][0x388] ;  /* 0x0000e200ff0a7b82 */ /* 0x000ee40000000a00 */
[----:B------:R-:W-:Y:S01]  /*21c0*/  F2F.F64.F32 R26, R15 ;  /* 0x0000000f001a7310 */ /* 0x000fe20000201800 */
[----:B--2---:R-:W-:-:S05]  /*21d0*/  IMAD R7, R7, UR8, R6 ;  /* 0x0000000807077c24 */ /* 0x004fca000f8e0206 */
[----:B------:R-:W2:Y:S01]  /*21e0*/  LDC.64 R8, c[0x0][0x390] ;  /* 0x0000e400ff087b82 */ /* 0x000ea20000000a00 */
[----:B0-----:R-:W-:Y:S01]  /*21f0*/  ISETP.NE.AND P0, PT, R20, 0x2, PT ;  /* 0x000000021400780c */ /* 0x001fe20003f05270 */
[----:B------:R-:W0:Y:S01]  /*2200*/  F2F.F64.F32 R28, R0 ;  /* 0x00000000001c7310 */ /* 0x000e220000201800 */
[----:B-1----:R-:W-:Y:S01]  /*2210*/  DADD R24, R24, R12 ;  /* 0x0000000018187229 */ /* 0x002fe2000000000c */
[----:B-----5:R-:W-:-:S05]  /*2220*/  IMAD.WIDE R22, R7, 0x4, R22 ;  /* 0x0000000407167825 */ /* 0x020fca00078e0216 */
[----:B------:R1:W-:Y:S01]  /*2230*/  STG.E desc[UR4][R22.64], R21 ;  /* 0x0000001516007986 */ /* 0x0003e2000c101904 */
[----:B---3--:R-:W-:Y:S01]  /*2240*/  IMAD.WIDE R10, R7, 0x8, R10 ;  /* 0x00000008070a7825 */ /* 0x008fe200078e020a */
[----:B0-----:R-:W-:-:S04]  /*2250*/  DADD R26, R26, R28 ;  /* 0x000000001a1a7229 */ /* 0x001fc8000000001c */
[----:B------:R1:W-:Y:S01]  /*2260*/  STG.E.64 desc[UR4][R10.64], R24 ;  /* 0x000000180a007986 */ /* 0x0003e2000c101b04 */
[----:B--2---:R-:W-:-:S05]  /*2270*/  IMAD.WIDE R8, R7, 0x8, R8 ;  /* 0x0000000807087825 */ /* 0x004fca00078e0208 */
[----:B------:R1:W-:Y:S01]  /*2280*/  STG.E.64 desc[UR4][R8.64], R26 ;  /* 0x0000001a08007986 */ /* 0x0003e2000c101b04 */
[----:B------:R-:W-:Y:S05]  /*2290*/  @P0 EXIT ;  /* 0x000000000000094d */ /* 0x000fea0003800000 */
[----:B-1----:R-:W0:Y:S01]  /*22a0*/  LDC.64 R8, c[0x0][0x398] ;  /* 0x0000e600ff087b82 */ /* 0x002e220000000a00 */
[----:B------:R-:W-:Y:S02]  /*22b0*/  DADD R2, R2, R4 ;  /* 0x0000000002027229 */ /* 0x000fe40000000004 */
[----:B----4-:R-:W-:-:S05]  /*22c0*/  DADD R16, R16, R18 ;  /* 0x0000000010107229 */ /* 0x010fca0000000012 */
[----:B------:R-:W1:Y:S01]  /*22d0*/  LDC.64 R10, c[0x0][0x3a0] ;  /* 0x0000e800ff0a7b82 */ /* 0x000e620000000a00 */
[----:B0-----:R-:W-:-:S05]  /*22e0*/  IMAD.WIDE R4, R7, 0x8, R8 ;  /* 0x0000000807047825 */ /* 0x001fca00078e0208 */
[----:B------:R-:W-:Y:S01]  /*22f0*/  STG.E.64 desc[UR4][R4.64], R2 ;  /* 0x0000000204007986 */ /* 0x000fe2000c101b04 */
[----:B-1----:R-:W-:-:S05]  /*2300*/  IMAD.WIDE R6, R7, 0x8, R10 ;  /* 0x0000000807067825 */ /* 0x002fca00078e020a */
[----:B------:R-:W-:Y:S01]  /*2310*/  STG.E.64 desc[UR4][R6.64], R16 ;  /* 0x0000001006007986 */ /* 0x000fe2000c101b04 */
[----:B------:R-:W-:Y:S05]  /*2320*/  EXIT ;  /* 0x000000000000794d */ /* 0x000fea0003800000 */
.L_x_7:
[----:B------:R-:W-:-:S00]  /*2330*/  BRA `(.L_x_7) ;  /* 0xfffffffc00fc7947 */ /* 0x000fc0000383ffff */
[----:B------:R-:W-:-:S00]  /*2340*/  NOP ;  /* 0x0000000000007918 */ /* 0x000fc00000000000 */
        /* <DEDUP_REMOVED lines=11> */
.L_x_8:


//--------------------- .nv.shared.reserved.0     --------------------------
	.section	.nv.shared.reserved.0,"aw",@nobits
	.weak		__nv_reservedSMEM_offset_0_alias
	.size		__nv_reservedSMEM_offset_0_alias, 0, 64
	.other		__nv_reservedSMEM_offset_0_alias,@"STO_CUDA_RESERVED_SHARED STV_DEFAULT"
__nv_reservedSMEM_offset_0_alias:
	.zero		0
	.zero		64


//--------------------- .nv.constant0.compute     --------------------------
	.section	.nv.constant0.compute,"a",@progbits
	.sectionflags	@""
	.align	4
.nv.constant0.compute:
	.zero		1024


//--------------------- SYMBOLS --------------------------

	.type		.nv.reservedSmem.offset0,@object
	.size		.nv.reservedSmem.offset0,0x4
